//
// Generated by NVIDIA NVVM Compiler
//
// Compiler Build ID: CL-36424714
// Cuda compilation tools, release 13.0, V13.0.88
// Based on NVVM 20.0.0
//

.version 9.0
.target sm_100
.address_size 64

	// .globl	_Z15MergeSortKernelPiS_jS_
.extern .func  (.param .b64 func_retval0) malloc
(
	.param .b64 malloc_param_0
)
;
.extern .func free
(
	.param .b64 free_param_0
)
;
// _ZZ8runMergePiiS_iS_iiE8A_shared has been demoted
// _ZZ8runMergePiiS_iS_iiE8B_shared has been demoted
// _ZZ8runMergePiiS_iS_iiE15i_block_current has been demoted
// _ZZ8runMergePiiS_iS_iiE12i_block_next has been demoted
// _ZZ8runMergePiiS_iS_iiE15j_block_current has been demoted
// _ZZ8runMergePiiS_iS_iiE12j_block_next has been demoted
// _ZZ15MergeSortKernelPiS_jS_E12shared_array has been demoted
// _ZZ15MergeSortKernelPiS_jS_E10block_size has been demoted

.visible .entry _Z15MergeSortKernelPiS_jS_(
	.param .u64 .ptr .align 1 _Z15MergeSortKernelPiS_jS__param_0,
	.param .u64 .ptr .align 1 _Z15MergeSortKernelPiS_jS__param_1,
	.param .u32 _Z15MergeSortKernelPiS_jS__param_2,
	.param .u64 .ptr .align 1 _Z15MergeSortKernelPiS_jS__param_3
)
{
	.reg .pred 	%p<106>;
	.reg .b32 	%r<468>;
	.reg .b64 	%rd<93>;
	// demoted variable
	.shared .align 4 .b8 _ZZ8runMergePiiS_iS_iiE8A_shared[16];
	// demoted variable
	.shared .align 4 .b8 _ZZ8runMergePiiS_iS_iiE8B_shared[16];
	// demoted variable
	.shared .align 4 .u32 _ZZ8runMergePiiS_iS_iiE15i_block_current;
	// demoted variable
	.shared .align 4 .u32 _ZZ8runMergePiiS_iS_iiE12i_block_next;
	// demoted variable
	.shared .align 4 .u32 _ZZ8runMergePiiS_iS_iiE15j_block_current;
	// demoted variable
	.shared .align 4 .u32 _ZZ8runMergePiiS_iS_iiE12j_block_next;
	// demoted variable
	.shared .align 4 .b8 _ZZ15MergeSortKernelPiS_jS_E12shared_array[16];
	// demoted variable
	.shared .align 4 .u32 _ZZ15MergeSortKernelPiS_jS_E10block_size;
	ld.param.u64 	%rd14, [_Z15MergeSortKernelPiS_jS__param_0];
	ld.param.u64 	%rd15, [_Z15MergeSortKernelPiS_jS__param_1];
	ld.param.u32 	%r180, [_Z15MergeSortKernelPiS_jS__param_2];
	ld.param.u64 	%rd16, [_Z15MergeSortKernelPiS_jS__param_3];
	cvta.to.global.u64 	%rd1, %rd15;
	cvta.to.global.u64 	%rd2, %rd16;
	cvta.to.global.u64 	%rd3, %rd14;
	mov.u32 	%r181, %ctaid.x;
	mov.u32 	%r438, %ntid.x;
	mul.lo.s32 	%r2, %r181, %r438;
	mov.u32 	%r3, %tid.x;
	add.s32 	%r4, %r2, %r3;
	setp.ne.s32 	%p1, %r3, 0;
	@%p1 bra 	$L__BB0_4;
	add.s32 	%r182, %r2, %r438;
	setp.le.u32 	%p2, %r182, %r180;
	@%p2 bra 	$L__BB0_3;
	rem.u32 	%r183, %r438, %r180;
	st.shared.u32 	[_ZZ15MergeSortKernelPiS_jS_E10block_size], %r183;
	bra.uni 	$L__BB0_4;
$L__BB0_3:
	st.shared.u32 	[_ZZ15MergeSortKernelPiS_jS_E10block_size], %r438;
$L__BB0_4:
	bar.sync 	0;
	ld.shared.u32 	%r184, [_ZZ15MergeSortKernelPiS_jS_E10block_size];
	setp.ge.u32 	%p3, %r3, %r184;
	mul.wide.u32 	%rd17, %r4, 4;
	add.s64 	%rd4, %rd3, %rd17;
	shl.b32 	%r185, %r3, 2;
	mov.u32 	%r186, _ZZ15MergeSortKernelPiS_jS_E12shared_array;
	add.s32 	%r5, %r186, %r185;
	@%p3 bra 	$L__BB0_6;
	ld.global.u32 	%r187, [%rd4];
	st.shared.u32 	[%r5], %r187;
$L__BB0_6:
	setp.ne.s32 	%p4, %r3, 0;
	bar.sync 	0;
	@%p4 bra 	$L__BB0_49;
	ld.shared.u32 	%r6, [_ZZ15MergeSortKernelPiS_jS_E10block_size];
	mul.wide.u32 	%rd18, %r6, 4;
	{ // callseq 0, 0
	.param .b64 param0;
	st.param.b64 	[param0], %rd18;
	.param .b64 retval0;
	call.uni (retval0), 
	malloc, 
	(
	param0
	);
	ld.param.b64 	%rd19, [retval0];
	} // callseq 0
	setp.lt.u32 	%p5, %r6, 2;
	@%p5 bra 	$L__BB0_48;
	and.b32  	%r7, %r6, 15;
	and.b32  	%r8, %r6, 7;
	and.b32  	%r9, %r6, 3;
	mov.b32 	%r413, 2;
$L__BB0_9:
	mov.u32 	%r10, %r413;
	shr.u32 	%r11, %r10, 1;
	mov.b32 	%r415, 0;
	mov.u32 	%r414, %r6;
$L__BB0_10:
	setp.eq.s32 	%p6, %r10, 0;
	min.u32 	%r14, %r414, %r11;
	sub.s32 	%r191, %r6, %r415;
	min.u32 	%r192, %r11, %r191;
	shl.b32 	%r193, %r415, 2;
	mov.u32 	%r194, _ZZ15MergeSortKernelPiS_jS_E12shared_array;
	add.s32 	%r16, %r194, %r193;
	shl.b32 	%r413, %r10, 1;
	add.s32 	%r18, %r16, %r413;
	mul.wide.u32 	%rd20, %r415, 4;
	add.s64 	%rd6, %rd19, %rd20;
	setp.eq.s32 	%p7, %r192, 0;
	mov.b32 	%r418, 0;
	or.pred  	%p8, %p6, %p7;
	mov.u32 	%r417, %r418;
	mov.u32 	%r423, %r418;
	@%p8 bra 	$L__BB0_16;
	mov.b32 	%r423, 0;
	mov.u32 	%r417, %r423;
	mov.u32 	%r418, %r423;
$L__BB0_12:
	shl.b32 	%r196, %r418, 2;
	add.s32 	%r197, %r16, %r196;
	ld.shared.u32 	%r22, [%r197];
	shl.b32 	%r198, %r417, 2;
	add.s32 	%r199, %r18, %r198;
	ld.shared.u32 	%r23, [%r199];
	setp.gt.s32 	%p9, %r22, %r23;
	@%p9 bra 	$L__BB0_14;
	add.s32 	%r418, %r418, 1;
	mul.wide.u32 	%rd21, %r423, 4;
	add.s64 	%rd22, %rd6, %rd21;
	st.u32 	[%rd22], %r22;
	bra.uni 	$L__BB0_15;
$L__BB0_14:
	add.s32 	%r417, %r417, 1;
	mul.wide.u32 	%rd23, %r423, 4;
	add.s64 	%rd24, %rd6, %rd23;
	st.u32 	[%rd24], %r23;
$L__BB0_15:
	add.s32 	%r423, %r423, 1;
	setp.lt.s32 	%p10, %r418, %r11;
	setp.lt.s32 	%p11, %r417, %r192;
	and.pred  	%p12, %p10, %p11;
	@%p12 bra 	$L__BB0_12;
$L__BB0_16:
	setp.eq.s32 	%p13, %r418, %r11;
	@%p13 bra 	$L__BB0_25;
	setp.ge.s32 	%p14, %r418, %r11;
	@%p14 bra 	$L__BB0_33;
	sub.s32 	%r200, %r11, %r418;
	and.b32  	%r32, %r200, 3;
	setp.eq.s32 	%p15, %r32, 0;
	mov.u32 	%r424, %r423;
	mov.u32 	%r425, %r418;
	@%p15 bra 	$L__BB0_22;
	add.s32 	%r425, %r418, 1;
	shl.b32 	%r201, %r418, 2;
	add.s32 	%r34, %r16, %r201;
	ld.shared.u32 	%r202, [%r34];
	add.s32 	%r424, %r423, 1;
	mul.wide.u32 	%rd25, %r423, 4;
	add.s64 	%rd26, %rd6, %rd25;
	st.u32 	[%rd26], %r202;
	setp.eq.s32 	%p16, %r32, 1;
	@%p16 bra 	$L__BB0_22;
	add.s32 	%r425, %r418, 2;
	ld.shared.u32 	%r203, [%r34+4];
	add.s32 	%r37, %r423, 2;
	mul.wide.u32 	%rd27, %r424, 4;
	add.s64 	%rd28, %rd6, %rd27;
	st.u32 	[%rd28], %r203;
	setp.eq.s32 	%p17, %r32, 2;
	mov.u32 	%r424, %r37;
	@%p17 bra 	$L__BB0_22;
	add.s32 	%r425, %r418, 3;
	ld.shared.u32 	%r204, [%r34+8];
	add.s32 	%r424, %r423, 3;
	mul.wide.u32 	%rd29, %r37, 4;
	add.s64 	%rd30, %rd6, %rd29;
	st.u32 	[%rd30], %r204;
$L__BB0_22:
	sub.s32 	%r205, %r418, %r11;
	setp.gt.u32 	%p18, %r205, -4;
	@%p18 bra 	$L__BB0_33;
	add.s32 	%r206, %r11, %r423;
	sub.s32 	%r42, %r206, %r418;
$L__BB0_24:
	shl.b32 	%r207, %r425, 2;
	add.s32 	%r208, %r16, %r207;
	ld.shared.u32 	%r209, [%r208];
	add.s32 	%r210, %r424, 1;
	mul.wide.u32 	%rd31, %r424, 4;
	add.s64 	%rd32, %rd6, %rd31;
	st.u32 	[%rd32], %r209;
	ld.shared.u32 	%r211, [%r208+4];
	add.s32 	%r212, %r424, 2;
	mul.wide.u32 	%rd33, %r210, 4;
	add.s64 	%rd34, %rd6, %rd33;
	st.u32 	[%rd34], %r211;
	ld.shared.u32 	%r213, [%r208+8];
	add.s32 	%r214, %r424, 3;
	mul.wide.u32 	%rd35, %r212, 4;
	add.s64 	%rd36, %rd6, %rd35;
	st.u32 	[%rd36], %r213;
	add.s32 	%r425, %r425, 4;
	ld.shared.u32 	%r215, [%r208+12];
	add.s32 	%r424, %r424, 4;
	mul.wide.u32 	%rd37, %r214, 4;
	add.s64 	%rd38, %rd6, %rd37;
	st.u32 	[%rd38], %r215;
	setp.ne.s32 	%p19, %r424, %r42;
	@%p19 bra 	$L__BB0_24;
	bra.uni 	$L__BB0_33;
$L__BB0_25:
	setp.ge.s32 	%p20, %r417, %r192;
	@%p20 bra 	$L__BB0_33;
	sub.s32 	%r216, %r14, %r417;
	and.b32  	%r43, %r216, 3;
	setp.eq.s32 	%p21, %r43, 0;
	mov.u32 	%r426, %r423;
	mov.u32 	%r427, %r417;
	@%p21 bra 	$L__BB0_30;
	add.s32 	%r427, %r417, 1;
	shl.b32 	%r217, %r417, 2;
	add.s32 	%r45, %r18, %r217;
	ld.shared.u32 	%r218, [%r45];
	add.s32 	%r426, %r423, 1;
	mul.wide.u32 	%rd39, %r423, 4;
	add.s64 	%rd40, %rd6, %rd39;
	st.u32 	[%rd40], %r218;
	setp.eq.s32 	%p22, %r43, 1;
	@%p22 bra 	$L__BB0_30;
	add.s32 	%r427, %r417, 2;
	ld.shared.u32 	%r219, [%r45+4];
	add.s32 	%r48, %r423, 2;
	mul.wide.u32 	%rd41, %r426, 4;
	add.s64 	%rd42, %rd6, %rd41;
	st.u32 	[%rd42], %r219;
	setp.eq.s32 	%p23, %r43, 2;
	mov.u32 	%r426, %r48;
	@%p23 bra 	$L__BB0_30;
	add.s32 	%r427, %r417, 3;
	ld.shared.u32 	%r220, [%r45+8];
	add.s32 	%r426, %r423, 3;
	mul.wide.u32 	%rd43, %r48, 4;
	add.s64 	%rd44, %rd6, %rd43;
	st.u32 	[%rd44], %r220;
$L__BB0_30:
	sub.s32 	%r221, %r417, %r14;
	setp.gt.u32 	%p24, %r221, -4;
	@%p24 bra 	$L__BB0_33;
	add.s32 	%r222, %r423, %r14;
	sub.s32 	%r53, %r222, %r417;
$L__BB0_32:
	shl.b32 	%r223, %r427, 2;
	add.s32 	%r224, %r18, %r223;
	ld.shared.u32 	%r225, [%r224];
	add.s32 	%r226, %r426, 1;
	mul.wide.u32 	%rd45, %r426, 4;
	add.s64 	%rd46, %rd6, %rd45;
	st.u32 	[%rd46], %r225;
	ld.shared.u32 	%r227, [%r224+4];
	add.s32 	%r228, %r426, 2;
	mul.wide.u32 	%rd47, %r226, 4;
	add.s64 	%rd48, %rd6, %rd47;
	st.u32 	[%rd48], %r227;
	ld.shared.u32 	%r229, [%r224+8];
	add.s32 	%r230, %r426, 3;
	mul.wide.u32 	%rd49, %r228, 4;
	add.s64 	%rd50, %rd6, %rd49;
	st.u32 	[%rd50], %r229;
	add.s32 	%r427, %r427, 4;
	ld.shared.u32 	%r231, [%r224+12];
	add.s32 	%r426, %r426, 4;
	mul.wide.u32 	%rd51, %r230, 4;
	add.s64 	%rd52, %rd6, %rd51;
	st.u32 	[%rd52], %r231;
	setp.eq.s32 	%p25, %r426, %r53;
	@%p25 bra 	$L__BB0_33;
	bra.uni 	$L__BB0_32;
$L__BB0_33:
	add.s32 	%r415, %r415, %r10;
	setp.lt.u32 	%p26, %r415, %r6;
	sub.s32 	%r414, %r414, %r10;
	@%p26 bra 	$L__BB0_10;
	setp.lt.u32 	%p27, %r6, 16;
	mov.b32 	%r434, 0;
	@%p27 bra 	$L__BB0_37;
	mov.b32 	%r432, 0;
$L__BB0_36:
	.pragma "nounroll";
	mul.wide.u32 	%rd53, %r432, 4;
	add.s64 	%rd54, %rd19, %rd53;
	ld.u32 	%r234, [%rd54];
	shl.b32 	%r235, %r432, 2;
	mov.u32 	%r236, _ZZ15MergeSortKernelPiS_jS_E12shared_array;
	add.s32 	%r237, %r236, %r235;
	st.shared.u32 	[%r237], %r234;
	ld.u32 	%r238, [%rd54+4];
	st.shared.u32 	[%r237+4], %r238;
	ld.u32 	%r239, [%rd54+8];
	st.shared.u32 	[%r237+8], %r239;
	ld.u32 	%r240, [%rd54+12];
	st.shared.u32 	[%r237+12], %r240;
	ld.u32 	%r241, [%rd54+16];
	st.shared.u32 	[%r237+16], %r241;
	ld.u32 	%r242, [%rd54+20];
	st.shared.u32 	[%r237+20], %r242;
	ld.u32 	%r243, [%rd54+24];
	st.shared.u32 	[%r237+24], %r243;
	ld.u32 	%r244, [%rd54+28];
	st.shared.u32 	[%r237+28], %r244;
	ld.u32 	%r245, [%rd54+32];
	st.shared.u32 	[%r237+32], %r245;
	ld.u32 	%r246, [%rd54+36];
	st.shared.u32 	[%r237+36], %r246;
	ld.u32 	%r247, [%rd54+40];
	st.shared.u32 	[%r237+40], %r247;
	ld.u32 	%r248, [%rd54+44];
	st.shared.u32 	[%r237+44], %r248;
	ld.u32 	%r249, [%rd54+48];
	st.shared.u32 	[%r237+48], %r249;
	ld.u32 	%r250, [%rd54+52];
	st.shared.u32 	[%r237+52], %r250;
	ld.u32 	%r251, [%rd54+56];
	st.shared.u32 	[%r237+56], %r251;
	ld.u32 	%r252, [%rd54+60];
	st.shared.u32 	[%r237+60], %r252;
	add.s32 	%r432, %r432, 16;
	and.b32  	%r434, %r6, -16;
	setp.ne.s32 	%p28, %r432, %r434;
	@%p28 bra 	$L__BB0_36;
$L__BB0_37:
	setp.eq.s32 	%p29, %r7, 0;
	@%p29 bra 	$L__BB0_47;
	add.s32 	%r253, %r7, -1;
	setp.lt.u32 	%p30, %r253, 7;
	@%p30 bra 	$L__BB0_40;
	mul.wide.u32 	%rd55, %r434, 4;
	add.s64 	%rd56, %rd19, %rd55;
	ld.u32 	%r254, [%rd56];
	shl.b32 	%r255, %r434, 2;
	mov.u32 	%r256, _ZZ15MergeSortKernelPiS_jS_E12shared_array;
	add.s32 	%r257, %r256, %r255;
	st.shared.u32 	[%r257], %r254;
	ld.u32 	%r258, [%rd56+4];
	st.shared.u32 	[%r257+4], %r258;
	ld.u32 	%r259, [%rd56+8];
	st.shared.u32 	[%r257+8], %r259;
	ld.u32 	%r260, [%rd56+12];
	st.shared.u32 	[%r257+12], %r260;
	ld.u32 	%r261, [%rd56+16];
	st.shared.u32 	[%r257+16], %r261;
	ld.u32 	%r262, [%rd56+20];
	st.shared.u32 	[%r257+20], %r262;
	ld.u32 	%r263, [%rd56+24];
	st.shared.u32 	[%r257+24], %r263;
	ld.u32 	%r264, [%rd56+28];
	st.shared.u32 	[%r257+28], %r264;
	add.s32 	%r434, %r434, 8;
$L__BB0_40:
	setp.eq.s32 	%p31, %r8, 0;
	@%p31 bra 	$L__BB0_47;
	add.s32 	%r265, %r8, -1;
	setp.lt.u32 	%p32, %r265, 3;
	@%p32 bra 	$L__BB0_43;
	mul.wide.u32 	%rd57, %r434, 4;
	add.s64 	%rd58, %rd19, %rd57;
	ld.u32 	%r266, [%rd58];
	shl.b32 	%r267, %r434, 2;
	mov.u32 	%r268, _ZZ15MergeSortKernelPiS_jS_E12shared_array;
	add.s32 	%r269, %r268, %r267;
	st.shared.u32 	[%r269], %r266;
	ld.u32 	%r270, [%rd58+4];
	st.shared.u32 	[%r269+4], %r270;
	ld.u32 	%r271, [%rd58+8];
	st.shared.u32 	[%r269+8], %r271;
	ld.u32 	%r272, [%rd58+12];
	st.shared.u32 	[%r269+12], %r272;
	add.s32 	%r434, %r434, 4;
$L__BB0_43:
	setp.eq.s32 	%p33, %r9, 0;
	@%p33 bra 	$L__BB0_47;
	setp.eq.s32 	%p34, %r9, 1;
	mul.wide.u32 	%rd59, %r434, 4;
	add.s64 	%rd7, %rd19, %rd59;
	ld.u32 	%r273, [%rd7];
	shl.b32 	%r274, %r434, 2;
	mov.u32 	%r275, _ZZ15MergeSortKernelPiS_jS_E12shared_array;
	add.s32 	%r72, %r275, %r274;
	st.shared.u32 	[%r72], %r273;
	@%p34 bra 	$L__BB0_47;
	setp.eq.s32 	%p35, %r9, 2;
	ld.u32 	%r276, [%rd7+4];
	st.shared.u32 	[%r72+4], %r276;
	@%p35 bra 	$L__BB0_47;
	ld.u32 	%r277, [%rd7+8];
	st.shared.u32 	[%r72+8], %r277;
$L__BB0_47:
	setp.le.u32 	%p36, %r413, %r6;
	@%p36 bra 	$L__BB0_9;
$L__BB0_48:
	{ // callseq 1, 0
	.param .b64 param0;
	st.param.b64 	[param0], %rd19;
	call.uni 
	free, 
	(
	param0
	);
	} // callseq 1
$L__BB0_49:
	bar.sync 	0;
	ld.shared.u32 	%r278, [_ZZ15MergeSortKernelPiS_jS_E10block_size];
	setp.ge.u32 	%p37, %r3, %r278;
	@%p37 bra 	$L__BB0_51;
	ld.shared.u32 	%r279, [%r5];
	st.global.u32 	[%rd4], %r279;
$L__BB0_51:
	setp.ne.s32 	%p38, %r3, 0;
	bar.sync 	0;
	@%p38 bra 	$L__BB0_53;
	membar.gl;
	atom.global.add.u32 	%r280, [%rd2], 1;
$L__BB0_53:
	mov.u32 	%r73, %nctaid.x;
$L__BB0_54:
	atom.global.or.b32 	%r281, [%rd2], 0;
	setp.lt.u32 	%p39, %r281, %r73;
	@%p39 bra 	$L__BB0_54;
	shl.b32 	%r436, %r438, 1;
	setp.gt.u32 	%p40, %r436, %r180;
	@%p40 bra 	$L__BB0_117;
	shl.b32 	%r283, %r3, 2;
	mov.u32 	%r284, _ZZ8runMergePiiS_iS_iiE8A_shared;
	add.s32 	%r75, %r284, %r283;
	mov.u32 	%r285, _ZZ8runMergePiiS_iS_iiE8B_shared;
	add.s32 	%r76, %r285, %r283;
	add.s32 	%r77, %r3, 1;
	mul.wide.u32 	%rd60, %r4, 4;
	add.s64 	%rd8, %rd1, %rd60;
	mov.b32 	%r437, 0;
$L__BB0_57:
	mov.u32 	%r78, %r436;
	setp.ne.s32 	%p41, %r3, 0;
	rem.u32 	%r81, %r2, %r78;
	sub.s32 	%r286, %r2, %r81;
	and.b32  	%r82, %r438, 2147483647;
	add.s32 	%r287, %r286, %r82;
	sub.s32 	%r288, %r180, %r287;
	min.u32 	%r83, %r82, %r288;
	cvt.u64.u32 	%rd9, %r286;
	mul.wide.u32 	%rd61, %r286, 4;
	add.s64 	%rd10, %rd3, %rd61;
	mul.wide.u32 	%rd62, %r287, 4;
	add.s64 	%rd11, %rd3, %rd62;
	@%p41 bra 	$L__BB0_73;
	ld.shared.u32 	%r84, [_ZZ15MergeSortKernelPiS_jS_E10block_size];
	min.s32 	%r439, %r81, %r82;
	sub.s32 	%r440, %r81, %r439;
	setp.lt.s32 	%p42, %r81, %r83;
	sub.s32 	%r289, %r81, %r83;
	selp.b32 	%r441, 0, %r289, %p42;
	setp.lt.s32 	%p43, %r81, %r82;
	sub.s32 	%r290, %r81, %r82;
	selp.b32 	%r442, 0, %r290, %p43;
$L__BB0_59:
	mov.u32 	%r90, %r440;
	mov.u32 	%r89, %r439;
	setp.lt.s32 	%p44, %r89, 1;
	setp.ge.s32 	%p45, %r90, %r83;
	or.pred  	%p46, %p44, %p45;
	@%p46 bra 	$L__BB0_62;
	add.s32 	%r292, %r89, -1;
	mul.wide.u32 	%rd63, %r292, 4;
	add.s64 	%rd64, %rd10, %rd63;
	ld.global.u32 	%r293, [%rd64];
	mul.wide.s32 	%rd65, %r90, 4;
	add.s64 	%rd66, %rd11, %rd65;
	ld.global.u32 	%r294, [%rd66];
	setp.le.s32 	%p47, %r293, %r294;
	@%p47 bra 	$L__BB0_62;
	sub.s32 	%r410, %r89, %r441;
	add.s32 	%r411, %r410, 1;
	shr.s32 	%r412, %r411, 1;
	add.s32 	%r440, %r412, %r90;
	sub.s32 	%r439, %r89, %r412;
	mov.u32 	%r442, %r90;
	bra.uni 	$L__BB0_59;
$L__BB0_62:
	setp.lt.s32 	%p48, %r90, 1;
	setp.ge.s32 	%p49, %r89, %r82;
	or.pred  	%p50, %p49, %p48;
	@%p50 bra 	$L__BB0_65;
	add.s32 	%r295, %r90, -1;
	mul.wide.u32 	%rd67, %r295, 4;
	add.s64 	%rd68, %rd11, %rd67;
	ld.global.u32 	%r296, [%rd68];
	mul.wide.s32 	%rd69, %r89, 4;
	add.s64 	%rd70, %rd10, %rd69;
	ld.global.u32 	%r297, [%rd70];
	setp.lt.s32 	%p51, %r296, %r297;
	@%p51 bra 	$L__BB0_65;
	sub.s32 	%r298, %r90, %r442;
	add.s32 	%r299, %r298, 1;
	shr.s32 	%r300, %r299, 1;
	add.s32 	%r439, %r300, %r89;
	sub.s32 	%r440, %r90, %r300;
	mov.u32 	%r441, %r89;
	bra.uni 	$L__BB0_59;
$L__BB0_65:
	st.shared.u32 	[_ZZ8runMergePiiS_iS_iiE15i_block_current], %r89;
	add.s32 	%r97, %r84, %r81;
	min.s32 	%r443, %r97, %r82;
	sub.s32 	%r444, %r97, %r443;
	setp.lt.s32 	%p52, %r97, %r83;
	sub.s32 	%r301, %r97, %r83;
	selp.b32 	%r445, 0, %r301, %p52;
	setp.lt.s32 	%p53, %r97, %r82;
	sub.s32 	%r302, %r97, %r82;
	selp.b32 	%r446, 0, %r302, %p53;
$L__BB0_66:
	mov.u32 	%r103, %r444;
	mov.u32 	%r102, %r443;
	setp.lt.s32 	%p54, %r102, 1;
	setp.ge.s32 	%p55, %r103, %r83;
	or.pred  	%p56, %p54, %p55;
	@%p56 bra 	$L__BB0_69;
	add.s32 	%r304, %r102, -1;
	mul.wide.u32 	%rd71, %r304, 4;
	add.s64 	%rd72, %rd10, %rd71;
	ld.global.u32 	%r305, [%rd72];
	mul.wide.s32 	%rd73, %r103, 4;
	add.s64 	%rd74, %rd11, %rd73;
	ld.global.u32 	%r306, [%rd74];
	setp.le.s32 	%p57, %r305, %r306;
	@%p57 bra 	$L__BB0_69;
	sub.s32 	%r407, %r102, %r445;
	add.s32 	%r408, %r407, 1;
	shr.s32 	%r409, %r408, 1;
	add.s32 	%r444, %r409, %r103;
	sub.s32 	%r443, %r102, %r409;
	mov.u32 	%r446, %r103;
	bra.uni 	$L__BB0_66;
$L__BB0_69:
	setp.lt.s32 	%p58, %r103, 1;
	setp.ge.s32 	%p59, %r102, %r82;
	or.pred  	%p60, %p59, %p58;
	@%p60 bra 	$L__BB0_72;
	add.s32 	%r307, %r103, -1;
	mul.wide.u32 	%rd75, %r307, 4;
	add.s64 	%rd76, %rd11, %rd75;
	ld.global.u32 	%r308, [%rd76];
	mul.wide.s32 	%rd77, %r102, 4;
	add.s64 	%rd78, %rd10, %rd77;
	ld.global.u32 	%r309, [%rd78];
	setp.lt.s32 	%p61, %r308, %r309;
	@%p61 bra 	$L__BB0_72;
	sub.s32 	%r310, %r103, %r446;
	add.s32 	%r311, %r310, 1;
	shr.s32 	%r312, %r311, 1;
	add.s32 	%r443, %r312, %r102;
	sub.s32 	%r444, %r103, %r312;
	mov.u32 	%r445, %r102;
	bra.uni 	$L__BB0_66;
$L__BB0_72:
	st.shared.u32 	[_ZZ8runMergePiiS_iS_iiE12i_block_next], %r102;
	sub.s32 	%r313, %r81, %r89;
	st.shared.u32 	[_ZZ8runMergePiiS_iS_iiE15j_block_current], %r313;
	sub.s32 	%r314, %r97, %r102;
	st.shared.u32 	[_ZZ8runMergePiiS_iS_iiE12j_block_next], %r314;
$L__BB0_73:
	bar.sync 	0;
	ld.shared.u32 	%r315, [_ZZ8runMergePiiS_iS_iiE12i_block_next];
	ld.shared.u32 	%r110, [_ZZ8runMergePiiS_iS_iiE15i_block_current];
	sub.s32 	%r316, %r315, %r110;
	setp.ge.u32 	%p62, %r3, %r316;
	@%p62 bra 	$L__BB0_75;
	add.s32 	%r317, %r110, %r3;
	mul.wide.u32 	%rd79, %r317, 4;
	add.s64 	%rd80, %rd10, %rd79;
	ld.global.u32 	%r318, [%rd80];
	st.shared.u32 	[%r75], %r318;
$L__BB0_75:
	ld.shared.u32 	%r319, [_ZZ8runMergePiiS_iS_iiE12j_block_next];
	ld.shared.u32 	%r111, [_ZZ8runMergePiiS_iS_iiE15j_block_current];
	sub.s32 	%r320, %r319, %r111;
	setp.ge.u32 	%p63, %r3, %r320;
	@%p63 bra 	$L__BB0_77;
	add.s32 	%r321, %r111, %r3;
	mul.wide.u32 	%rd81, %r321, 4;
	add.s64 	%rd82, %rd11, %rd81;
	ld.global.u32 	%r322, [%rd82];
	st.shared.u32 	[%r76], %r322;
$L__BB0_77:
	bar.sync 	0;
	ld.shared.u32 	%r323, [_ZZ8runMergePiiS_iS_iiE12i_block_next];
	ld.shared.u32 	%r324, [_ZZ8runMergePiiS_iS_iiE15i_block_current];
	sub.s32 	%r112, %r323, %r324;
	ld.shared.u32 	%r325, [_ZZ8runMergePiiS_iS_iiE12j_block_next];
	ld.shared.u32 	%r326, [_ZZ8runMergePiiS_iS_iiE15j_block_current];
	sub.s32 	%r113, %r325, %r326;
	min.s32 	%r447, %r3, %r112;
	sub.s32 	%r448, %r3, %r447;
	setp.lt.s32 	%p64, %r3, %r113;
	sub.s32 	%r327, %r3, %r113;
	selp.b32 	%r449, 0, %r327, %p64;
	setp.lt.s32 	%p65, %r3, %r112;
	sub.s32 	%r328, %r3, %r112;
	selp.b32 	%r450, 0, %r328, %p65;
$L__BB0_78:
	mov.u32 	%r119, %r448;
	mov.u32 	%r118, %r447;
	setp.lt.s32 	%p66, %r118, 1;
	setp.ge.s32 	%p67, %r119, %r113;
	shl.b32 	%r329, %r118, 2;
	mov.u32 	%r330, _ZZ8runMergePiiS_iS_iiE8A_shared;
	add.s32 	%r122, %r330, %r329;
	shl.b32 	%r331, %r119, 2;
	mov.u32 	%r332, _ZZ8runMergePiiS_iS_iiE8B_shared;
	add.s32 	%r123, %r332, %r331;
	or.pred  	%p68, %p66, %p67;
	@%p68 bra 	$L__BB0_81;
	ld.shared.u32 	%r333, [%r122+-4];
	ld.shared.u32 	%r334, [%r123];
	setp.le.s32 	%p69, %r333, %r334;
	@%p69 bra 	$L__BB0_81;
	sub.s32 	%r404, %r118, %r449;
	add.s32 	%r405, %r404, 1;
	shr.s32 	%r406, %r405, 1;
	add.s32 	%r448, %r406, %r119;
	sub.s32 	%r447, %r118, %r406;
	mov.u32 	%r450, %r119;
	bra.uni 	$L__BB0_78;
$L__BB0_81:
	setp.lt.s32 	%p70, %r119, 1;
	setp.ge.s32 	%p71, %r118, %r112;
	or.pred  	%p72, %p70, %p71;
	@%p72 bra 	$L__BB0_84;
	ld.shared.u32 	%r335, [%r123+-4];
	ld.shared.u32 	%r336, [%r122];
	setp.lt.s32 	%p73, %r335, %r336;
	@%p73 bra 	$L__BB0_84;
	sub.s32 	%r337, %r119, %r450;
	add.s32 	%r338, %r337, 1;
	shr.s32 	%r339, %r338, 1;
	add.s32 	%r447, %r339, %r118;
	sub.s32 	%r448, %r119, %r339;
	mov.u32 	%r449, %r118;
	bra.uni 	$L__BB0_78;
$L__BB0_84:
	min.s32 	%r451, %r77, %r112;
	sub.s32 	%r452, %r77, %r451;
	setp.lt.s32 	%p74, %r77, %r113;
	sub.s32 	%r340, %r77, %r113;
	selp.b32 	%r453, 0, %r340, %p74;
	setp.lt.s32 	%p75, %r77, %r112;
	sub.s32 	%r341, %r77, %r112;
	selp.b32 	%r454, 0, %r341, %p75;
$L__BB0_85:
	mov.u32 	%r133, %r452;
	mov.u32 	%r132, %r451;
	setp.lt.s32 	%p76, %r132, 1;
	setp.ge.s32 	%p77, %r133, %r113;
	shl.b32 	%r342, %r132, 2;
	mov.u32 	%r343, _ZZ8runMergePiiS_iS_iiE8A_shared;
	add.s32 	%r136, %r343, %r342;
	shl.b32 	%r344, %r133, 2;
	mov.u32 	%r345, _ZZ8runMergePiiS_iS_iiE8B_shared;
	add.s32 	%r137, %r345, %r344;
	or.pred  	%p78, %p76, %p77;
	@%p78 bra 	$L__BB0_88;
	ld.shared.u32 	%r346, [%r136+-4];
	ld.shared.u32 	%r347, [%r137];
	setp.le.s32 	%p79, %r346, %r347;
	@%p79 bra 	$L__BB0_88;
	sub.s32 	%r401, %r132, %r453;
	add.s32 	%r402, %r401, 1;
	shr.s32 	%r403, %r402, 1;
	add.s32 	%r452, %r403, %r133;
	sub.s32 	%r451, %r132, %r403;
	mov.u32 	%r454, %r133;
	bra.uni 	$L__BB0_85;
$L__BB0_88:
	setp.lt.s32 	%p80, %r133, 1;
	setp.ge.s32 	%p81, %r132, %r112;
	or.pred  	%p82, %p80, %p81;
	@%p82 bra 	$L__BB0_91;
	ld.shared.u32 	%r348, [%r137+-4];
	ld.shared.u32 	%r349, [%r136];
	setp.lt.s32 	%p83, %r348, %r349;
	@%p83 bra 	$L__BB0_91;
	sub.s32 	%r350, %r133, %r454;
	add.s32 	%r351, %r350, 1;
	shr.s32 	%r352, %r351, 1;
	add.s32 	%r451, %r352, %r132;
	sub.s32 	%r452, %r133, %r352;
	mov.u32 	%r453, %r132;
	bra.uni 	$L__BB0_85;
$L__BB0_91:
	sub.s32 	%r354, %r3, %r118;
	sub.s32 	%r142, %r132, %r118;
	shl.b32 	%r355, %r354, 2;
	mov.u32 	%r356, _ZZ8runMergePiiS_iS_iiE8B_shared;
	add.s32 	%r143, %r356, %r355;
	add.s32 	%r357, %r354, %r132;
	sub.s32 	%r358, %r77, %r357;
	add.s32 	%r359, %r81, %r3;
	cvt.s64.s32 	%rd83, %r359;
	add.s64 	%rd84, %rd9, %rd83;
	shl.b64 	%rd85, %rd84, 2;
	add.s64 	%rd12, %rd1, %rd85;
	min.s32 	%r360, %r142, %r358;
	setp.lt.s32 	%p84, %r360, 1;
	mov.b32 	%r458, 0;
	mov.u32 	%r459, %r458;
	mov.u32 	%r460, %r458;
	@%p84 bra 	$L__BB0_94;
	mov.b32 	%r460, 0;
	mov.u32 	%r459, %r460;
	mov.u32 	%r458, %r460;
$L__BB0_93:
	shl.b32 	%r362, %r458, 2;
	add.s32 	%r363, %r122, %r362;
	ld.shared.u32 	%r364, [%r363];
	shl.b32 	%r366, %r459, 2;
	add.s32 	%r367, %r143, %r366;
	ld.shared.u32 	%r368, [%r367];
	setp.gt.s32 	%p85, %r364, %r368;
	setp.le.s32 	%p86, %r364, %r368;
	selp.u32 	%r370, 1, 0, %p86;
	add.s32 	%r458, %r458, %r370;
	selp.u32 	%r371, 1, 0, %p85;
	add.s32 	%r459, %r459, %r371;
	min.s32 	%r372, %r364, %r368;
	mul.wide.u32 	%rd86, %r460, 4;
	add.s64 	%rd87, %rd12, %rd86;
	st.global.u32 	[%rd87], %r372;
	add.s32 	%r460, %r460, 1;
	setp.lt.s32 	%p87, %r458, %r142;
	setp.lt.s32 	%p88, %r459, %r358;
	and.pred  	%p89, %p87, %p88;
	@%p89 bra 	$L__BB0_93;
$L__BB0_94:
	setp.eq.s32 	%p90, %r458, %r142;
	@%p90 bra 	$L__BB0_103;
	setp.ge.s32 	%p91, %r458, %r142;
	@%p91 bra 	$L__BB0_106;
	add.s32 	%r154, %r458, %r118;
	sub.s32 	%r373, %r132, %r154;
	and.b32  	%r155, %r373, 3;
	setp.eq.s32 	%p92, %r155, 0;
	mov.u32 	%r461, %r460;
	mov.u32 	%r462, %r458;
	@%p92 bra 	$L__BB0_100;
	add.s32 	%r462, %r458, 1;
	shl.b32 	%r374, %r458, 2;
	add.s32 	%r157, %r122, %r374;
	ld.shared.u32 	%r375, [%r157];
	add.s32 	%r461, %r460, 1;
	mul.wide.u32 	%rd88, %r460, 4;
	add.s64 	%rd13, %rd12, %rd88;
	st.global.u32 	[%rd13], %r375;
	setp.eq.s32 	%p93, %r155, 1;
	@%p93 bra 	$L__BB0_100;
	add.s32 	%r462, %r458, 2;
	ld.shared.u32 	%r376, [%r157+4];
	add.s32 	%r461, %r460, 2;
	st.global.u32 	[%rd13+4], %r376;
	setp.eq.s32 	%p94, %r155, 2;
	@%p94 bra 	$L__BB0_100;
	add.s32 	%r462, %r458, 3;
	ld.shared.u32 	%r377, [%r157+8];
	add.s32 	%r461, %r460, 3;
	st.global.u32 	[%rd13+8], %r377;
$L__BB0_100:
	sub.s32 	%r378, %r154, %r132;
	setp.gt.u32 	%p95, %r378, -4;
	@%p95 bra 	$L__BB0_106;
	shl.b32 	%r379, %r462, 2;
	mov.u32 	%r380, _ZZ8runMergePiiS_iS_iiE8A_shared;
	add.s32 	%r381, %r380, %r379;
	shl.b32 	%r382, %r118, 2;
	add.s32 	%r383, %r381, %r382;
	add.s32 	%r465, %r383, 8;
$L__BB0_102:
	ld.shared.u32 	%r384, [%r465+-8];
	mul.wide.u32 	%rd89, %r461, 4;
	add.s64 	%rd90, %rd12, %rd89;
	st.global.u32 	[%rd90], %r384;
	ld.shared.u32 	%r385, [%r465+-4];
	st.global.u32 	[%rd90+4], %r385;
	ld.shared.u32 	%r386, [%r465];
	st.global.u32 	[%rd90+8], %r386;
	add.s32 	%r462, %r462, 4;
	ld.shared.u32 	%r387, [%r465+4];
	add.s32 	%r461, %r461, 4;
	st.global.u32 	[%rd90+12], %r387;
	add.s32 	%r465, %r465, 16;
	setp.lt.s32 	%p96, %r462, %r142;
	@%p96 bra 	$L__BB0_102;
	bra.uni 	$L__BB0_106;
$L__BB0_103:
	setp.ge.s32 	%p97, %r459, %r358;
	@%p97 bra 	$L__BB0_106;
	add.s32 	%r388, %r460, %r118;
	add.s32 	%r389, %r459, %r132;
	sub.s32 	%r390, %r388, %r389;
	add.s32 	%r166, %r390, 1;
$L__BB0_105:
	add.s32 	%r169, %r459, 1;
	shl.b32 	%r391, %r459, 2;
	add.s32 	%r392, %r143, %r391;
	ld.shared.u32 	%r393, [%r392];
	add.s32 	%r170, %r460, 1;
	mul.wide.u32 	%rd91, %r460, 4;
	add.s64 	%rd92, %rd12, %rd91;
	st.global.u32 	[%rd92], %r393;
	setp.eq.s32 	%p98, %r170, %r166;
	mov.u32 	%r460, %r170;
	mov.u32 	%r459, %r169;
	@%p98 bra 	$L__BB0_106;
	bra.uni 	$L__BB0_105;
$L__BB0_106:
	setp.ne.s32 	%p99, %r3, 0;
	bar.sync 	0;
	@%p99 bra 	$L__BB0_108;
	membar.gl;
	atom.global.add.u32 	%r394, [%rd2+4], 1;
$L__BB0_108:
	add.s32 	%r177, %r437, 1;
	mad.lo.s32 	%r178, %r73, %r437, %r73;
$L__BB0_109:
	atom.global.or.b32 	%r395, [%rd2+4], 0;
	setp.lt.u32 	%p100, %r395, %r178;
	@%p100 bra 	$L__BB0_109;
	shl.b32 	%r396, %r438, 2;
	setp.gt.u32 	%p101, %r396, %r180;
	@%p101 bra 	$L__BB0_116;
	ld.shared.u32 	%r397, [_ZZ15MergeSortKernelPiS_jS_E10block_size];
	setp.ge.u32 	%p102, %r3, %r397;
	@%p102 bra 	$L__BB0_113;
	ld.global.u32 	%r398, [%rd8];
	st.global.u32 	[%rd4], %r398;
$L__BB0_113:
	setp.ne.s32 	%p103, %r3, 0;
	bar.sync 	0;
	@%p103 bra 	$L__BB0_115;
	membar.gl;
	atom.global.add.u32 	%r399, [%rd2+8], 1;
$L__BB0_115:
	atom.global.or.b32 	%r400, [%rd2+8], 0;
	setp.lt.u32 	%p104, %r400, %r178;
	@%p104 bra 	$L__BB0_115;
$L__BB0_116:
	shl.b32 	%r436, %r78, 1;
	setp.le.u32 	%p105, %r436, %r180;
	mov.u32 	%r437, %r177;
	mov.u32 	%r438, %r78;
	@%p105 bra 	$L__BB0_57;
$L__BB0_117:
	ret;

}


// ===== COMPILED SASS (sm_100) =====

	.target	sm_100

	.elftype	@"ET_EXEC"


//--------------------- .note.nv.tkinfo           --------------------------
	.section	.note.nv.tkinfo,"",@"SHT_NOTE"
	.sectionflags	@"SHF_NOTE_NV_TKINFO"
	.tkinfo
        /*0018*/ 	.word	0x00000002
        /*0030*/ 	.string	""
        /*0030*/ 	.string	"ptxas"
        /*0030*/ 	.string	"Cuda compilation tools, release 13.0, V13.0.88"
        /*0030*/ 	.string	"Build cuda_13.0.r13.0/compiler.36424714_0"
        /*0030*/ 	.string	"-arch sm_100 -m 64 "



//--------------------- .note.nv.cuinfo           --------------------------
	.section	.note.nv.cuinfo,"",@"SHT_NOTE"
	.sectionflags	@"SHF_NOTE_NV_CUINFO"
        /*0018*/ 	.short	0x0002
        /*001a*/ 	.short	0x0064
        /*001c*/ 	.short	0x0082
	.zero		2


//--------------------- .nv.info                  --------------------------
	.section	.nv.info,"",@"SHT_CUDA_INFO"
	.align	4


	//----- nvinfo : EIATTR_REGCOUNT
	.align		4
        /*0000*/ 	.byte	0x04, 0x2f
        /*0002*/ 	.short	(.L_1 - .L_0)
	.align		4
.L_0:
        /*0004*/ 	.word	index@(_Z15MergeSortKernelPiS_jS_)
        /*0008*/ 	.word	0x00000028


	//----- nvinfo : EIATTR_FRAME_SIZE
	.align		4
.L_1:
        /*000c*/ 	.byte	0x04, 0x11
        /*000e*/ 	.short	(.L_3 - .L_2)
	.align		4
.L_2:
        /*0010*/ 	.word	index@(_Z15MergeSortKernelPiS_jS_)
        /*0014*/ 	.word	0x00000000


	//----- nvinfo : EIATTR_MIN_STACK_SIZE
	.align		4
.L_3:
        /*0018*/ 	.byte	0x04, 0x12
        /*001a*/ 	.short	(.L_5 - .L_4)
	.align		4
.L_4:
        /*001c*/ 	.word	index@(_Z15MergeSortKernelPiS_jS_)
        /*0020*/ 	.word	0x00000000
.L_5:


//--------------------- .nv.compat                --------------------------
	.section	.nv.compat,"",@"SHT_CUDA_COMPAT_INFO"
	.align	4
        /*0000*/ 	.byte	0x02, 0x09, 0x00, 0x00, 0x02, 0x02, 0x01, 0x00, 0x02, 0x05, 0x05, 0x00, 0x03, 0x07, 0x01, 0x01
        /*0010*/ 	.byte	0x02, 0x03, 0x00, 0x00, 0x02, 0x06, 0x01, 0x00, 0x04, 0x0b, 0x08, 0x00, 0x09, 0x00, 0x00, 0x00
        /*0020*/ 	.byte	0x00, 0x00, 0x00, 0x00


//--------------------- .nv.info._Z15MergeSortKernelPiS_jS_ --------------------------
	.section	.nv.info._Z15MergeSortKernelPiS_jS_,"",@"SHT_CUDA_INFO"
	.sectionflags	@""
	.align	4


	//----- nvinfo : EIATTR_CUDA_API_VERSION
	.align		4
        /*0000*/ 	.byte	0x04, 0x37
        /*0002*/ 	.short	(.L_7 - .L_6)
.L_6:
        /*0004*/ 	.word	0x00000082


	//----- nvinfo : EIATTR_KPARAM_INFO
	.align		4
.L_7:
        /*0008*/ 	.byte	0x04, 0x17
        /*000a*/ 	.short	(.L_9 - .L_8)
.L_8:
        /*000c*/ 	.word	0x00000000
        /*0010*/ 	.short	0x0003
        /*0012*/ 	.short	0x0018
        /*0014*/ 	.byte	0x00, 0xf5, 0x21, 0x00


	//----- nvinfo : EIATTR_KPARAM_INFO
	.align		4
.L_9:
        /*0018*/ 	.byte	0x04, 0x17
        /*001a*/ 	.short	(.L_11 - .L_10)
.L_10:
        /*001c*/ 	.word	0x00000000
        /*0020*/ 	.short	0x0002
        /*0022*/ 	.short	0x0010
        /*0024*/ 	.byte	0x00, 0xf0, 0x11, 0x00


	//----- nvinfo : EIATTR_KPARAM_INFO
	.align		4
.L_11:
        /*0028*/ 	.byte	0x04, 0x17
        /*002a*/ 	.short	(.L_13 - .L_12)
.L_12:
        /*002c*/ 	.word	0x00000000
        /*0030*/ 	.short	0x0001
        /*0032*/ 	.short	0x0008
        /*0034*/ 	.byte	0x00, 0xf5, 0x21, 0x00


	//----- nvinfo : EIATTR_KPARAM_INFO
	.align		4
.L_13:
        /*0038*/ 	.byte	0x04, 0x17
        /*003a*/ 	.short	(.L_15 - .L_14)
.L_14:
        /*003c*/ 	.word	0x00000000
        /*0040*/ 	.short	0x0000
        /*0042*/ 	.short	0x0000
        /*0044*/ 	.byte	0x00, 0xf5, 0x21, 0x00


	//----- nvinfo : EIATTR_SPARSE_MMA_MASK
	.align		4
.L_15:
        /*0048*/ 	.byte	0x03, 0x50
        /*004a*/ 	.short	0x0000


	//----- nvinfo : EIATTR_MAXREG_COUNT
	.align		4
        /*004c*/ 	.byte	0x03, 0x1b
        /*004e*/ 	.short	0x00ff


	//----- nvinfo : EIATTR_NUM_BARRIERS
	.align		4
        /*0050*/ 	.byte	0x02, 0x4c
        /*0052*/ 	.byte	0x01
	.zero		1


	//----- nvinfo : EIATTR_EXTERNS
	.align		4
        /*0054*/ 	.byte	0x04, 0x0f
        /*0056*/ 	.short	(.L_17 - .L_16)


	//   ....[0]....
	.align		4
.L_16:
        /*0058*/ 	.word	index@(malloc)


	//   ....[1]....
	.align		4
        /*005c*/ 	.word	index@(free)


	//----- nvinfo : EIATTR_MERCURY_ISA_VERSION
	.align		4
.L_17:
        /*0060*/ 	.byte	0x03, 0x5f
        /*0062*/ 	.short	0x0101


	//----- nvinfo : EIATTR_VRC_CTA_INIT_COUNT
	.align		4
        /*0064*/ 	.byte	0x02, 0x4a
	.zero		1
	.zero		1


	//----- nvinfo : EIATTR_SYSCALL_OFFSETS
	.align		4
        /*0068*/ 	.byte	0x04, 0x46
        /*006a*/ 	.short	(.L_19 - .L_18)


	//   ....[0]....
.L_18:
        /*006c*/ 	.word	0x00000410


	//   ....[1]....
        /*0070*/ 	.word	0x000015c0


	//----- nvinfo : EIATTR_EXIT_INSTR_OFFSETS
	.align		4
.L_19:
        /*0074*/ 	.byte	0x04, 0x1c
        /*0076*/ 	.short	(.L_21 - .L_20)


	//   ....[0]....
.L_20:
        /*0078*/ 	.word	0x00001870


	//   ....[1]....
        /*007c*/ 	.word	0x000038c0


	//----- nvinfo : EIATTR_CRS_STACK_SIZE
	.align		4
.L_21:
        /*0080*/ 	.byte	0x04, 0x1e
        /*0082*/ 	.short	(.L_23 - .L_22)
.L_22:
        /*0084*/ 	.word	0x00000000


	//----- nvinfo : EIATTR_CBANK_PARAM_SIZE
	.align		4
.L_23:
        /*0088*/ 	.byte	0x03, 0x19
        /*008a*/ 	.short	0x0020


	//----- nvinfo : EIATTR_PARAM_CBANK
	.align		4
        /*008c*/ 	.byte	0x04, 0x0a
        /*008e*/ 	.short	(.L_25 - .L_24)
	.align		4
.L_24:
        /*0090*/ 	.word	index@(.nv.constant0._Z15MergeSortKernelPiS_jS_)
        /*0094*/ 	.short	0x0380
        /*0096*/ 	.short	0x0020


	//----- nvinfo : EIATTR_SW_WAR
	.align		4
.L_25:
        /*0098*/ 	.byte	0x04, 0x36
        /*009a*/ 	.short	(.L_27 - .L_26)
.L_26:
        /*009c*/ 	.word	0x00000008
.L_27:


//--------------------- .nv.callgraph             --------------------------
	.section	.nv.callgraph,"",@"SHT_CUDA_CALLGRAPH"
	.align	4
	.sectionentsize	8
	.align		4
        /*0000*/ 	.word	0x00000000
	.align		4
        /*0004*/ 	.word	0xffffffff
	.align		4
        /*0008*/ 	.word	index@(_Z15MergeSortKernelPiS_jS_)
	.align		4
        /*000c*/ 	.word	index@(free)
	.align		4
        /*0010*/ 	.word	index@(_Z15MergeSortKernelPiS_jS_)
	.align		4
        /*0014*/ 	.word	index@(malloc)
	.align		4
        /*0018*/ 	.word	0x00000000
	.align		4
        /*001c*/ 	.word	0xfffffffe
	.align		4
        /*0020*/ 	.word	0x00000000
	.align		4
        /*0024*/ 	.word	0xfffffffd
	.align		4
        /*0028*/ 	.word	0x00000000
	.align		4
        /*002c*/ 	.word	0xfffffffc


//--------------------- .nv.constant4             --------------------------
	.section	.nv.constant4,"a",@progbits
	.align	8
	.align		8
.nv.constant4:
        /*0000*/ 	.dword	malloc
	.align		8
        /*0008*/ 	.dword	free


//--------------------- .text._Z15MergeSortKernelPiS_jS_ --------------------------
	.section	.text._Z15MergeSortKernelPiS_jS_,"ax",@progbits
	.align	128
        .global         _Z15MergeSortKernelPiS_jS_
        .type           _Z15MergeSortKernelPiS_jS_,@function
        .size           _Z15MergeSortKernelPiS_jS_,(.L_x_89 - _Z15MergeSortKernelPiS_jS_)
        .other          _Z15MergeSortKernelPiS_jS_,@"STO_CUDA_ENTRY STV_DEFAULT"
_Z15MergeSortKernelPiS_jS_:
.text._Z15MergeSortKernelPiS_jS_:
[----:B------:R-:W0:Y:S01]  /*0000*/  LDC R1, c[0x0][0x37c] ;  /* 0x0000df00ff017b82 */ /* 0x000e220000000800 */
[----:B------:R-:W1:Y:S07]  /*0010*/  S2R R19, SR_TID.X ;  /* 0x0000000000137919 */ /* 0x000e6e0000002100 */
[----:B------:R-:W2:Y:S01]  /*0020*/  S2UR UR38, SR_CTAID.X ;  /* 0x00000000002679c3 */ /* 0x000ea20000002500 */
[----:B------:R-:W3:Y:S01]  /*0030*/  LDCU UR4, c[0x0][0x360] ;  /* 0x00006c00ff0477ac */ /* 0x000ee20008000800 */
[----:B------:R-:W-:Y:S01]  /*0040*/  BSSY.RECONVERGENT B0, `(.L_x_0) ;  /* 0x0000025000007945 */ /* 0x000fe20003800200 */
[----:B------:R-:W4:Y:S01]  /*0050*/  LDCU.64 UR36, c[0x0][0x358] ;  /* 0x00006b00ff2477ac */ /* 0x000f220008000a00 */
[----:B---3--:R-:W-:Y:S01]  /*0060*/  IMAD.U32 R18, RZ, RZ, UR4 ;  /* 0x00000004ff127e24 */ /* 0x008fe2000f8e00ff */
[----:B--2---:R-:W-:Y:S01]  /*0070*/  UIMAD UR38, UR38, UR4, URZ ;  /* 0x00000004262672a4 */ /* 0x004fe2000f8e02ff */
[----:B-1----:R-:W-:-:S05]  /*0080*/  ISETP.NE.AND P0, PT, R19, RZ, PT ;  /* 0x000000ff1300720c */ /* 0x002fca0003f05270 */
[----:B------:R-:W-:-:S08]  /*0090*/  VIADD R5, R19, UR38 ;  /* 0x0000002613057c36 */ /* 0x000fd00008000000 */
[----:B----4-:R-:W-:Y:S05]  /*00a0*/  @P0 BRA `(.L_x_1) ;  /* 0x0000000000780947 */ /* 0x010fea0003800000 */
[----:B------:R-:W1:Y:S01]  /*00b0*/  LDCU UR6, c[0x0][0x390] ;  /* 0x00007200ff0677ac */ /* 0x000e620008000800 */
[----:B------:R-:W-:-:S05]  /*00c0*/  VIADD R0, R18, UR38 ;  /* 0x0000002612007c36 */ /* 0x000fca0008000000 */
[----:B-1----:R-:W-:-:S13]  /*00d0*/  ISETP.GT.U32.AND P1, PT, R0, UR6, PT ;  /* 0x0000000600007c0c */ /* 0x002fda000bf24070 */
[----:B------:R-:W-:Y:S05]  /*00e0*/  @!P1 BRA `(.L_x_2) ;  /* 0x0000000000589947 */ /* 0x000fea0003800000 */
[----:B------:R-:W1:Y:S01]  /*00f0*/  I2F.U32.RP R0, UR6 ;  /* 0x0000000600007d06 */ /* 0x000e620008209000 */
[----:B------:R-:W2:Y:S01]  /*0100*/  S2UR UR5, SR_CgaCtaId ;  /* 0x00000000000579c3 */ /* 0x000ea20000008800 */
[----:B------:R-:W-:Y:S01]  /*0110*/  ISETP.NE.U32.AND P2, PT, RZ, UR6, PT ;  /* 0x00000006ff007c0c */ /* 0x000fe2000bf45070 */
[----:B------:R-:W-:-:S05]  /*0120*/  UMOV UR4, 0x400 ;  /* 0x0000040000047882 */ /* 0x000fca0000000000 */
[----:B-1----:R-:W1:Y:S01]  /*0130*/  MUFU.RCP R0, R0 ;  /* 0x0000000000007308 */ /* 0x002e620000001000 */
[----:B--2---:R-:W-:Y:S01]  /*0140*/  ULEA UR4, UR5, UR4, 0x18 ;  /* 0x0000000405047291 */ /* 0x004fe2000f8ec0ff */
[----:B-1----:R-:W-:-:S06]  /*0150*/  VIADD R2, R0, 0xffffffe ;  /* 0x0ffffffe00027836 */ /* 0x002fcc0000000000 */
[----:B------:R1:W2:Y:S02]  /*0160*/  F2I.FTZ.U32.TRUNC.NTZ R3, R2 ;  /* 0x0000000200037305 */ /* 0x0002a4000021f000 */
[----:B-1----:R-:W-:Y:S02]  /*0170*/  HFMA2 R2, -RZ, RZ, 0, 0 ;  /* 0x00000000ff027431 */ /* 0x002fe400000001ff */
[----:B--2---:R-:W-:-:S04]  /*0180*/  IMAD.MOV R7, RZ, RZ, -R3 ;  /* 0x000000ffff077224 */ /* 0x004fc800078e0a03 */
[----:B------:R-:W-:-:S04]  /*0190*/  IMAD R7, R7, UR6, RZ ;  /* 0x0000000607077c24 */ /* 0x000fc8000f8e02ff */
[----:B------:R-:W-:-:S06]  /*01a0*/  IMAD.HI.U32 R3, R3, R7, R2 ;  /* 0x0000000703037227 */ /* 0x000fcc00078e0002 */
[----:B------:R-:W-:-:S04]  /*01b0*/  IMAD.HI.U32 R3, R3, R18, RZ ;  /* 0x0000001203037227 */ /* 0x000fc800078e00ff */
[----:B------:R-:W-:-:S04]  /*01c0*/  IMAD.MOV R3, RZ, RZ, -R3 ;  /* 0x000000ffff037224 */ /* 0x000fc800078e0a03 */
[----:B------:R-:W-:-:S05]  /*01d0*/  IMAD R3, R3, UR6, R18 ;  /* 0x0000000603037c24 */ /* 0x000fca000f8e0212 */
[----:B------:R-:W-:-:S13]  /*01e0*/  ISETP.GE.U32.AND P1, PT, R3, UR6, PT ;  /* 0x0000000603007c0c */ /* 0x000fda000bf26070 */
[----:B------:R-:W-:-:S05]  /*01f0*/  @P1 VIADD R3, R3, -UR6 ;  /* 0x8000000603031c36 */ /* 0x000fca0008000000 */
[----:B------:R-:W-:-:S13]  /*0200*/  ISETP.GE.U32.AND P1, PT, R3, UR6, PT ;  /* 0x0000000603007c0c */ /* 0x000fda000bf26070 */
[----:B------:R-:W-:Y:S01]  /*0210*/  @P1 VIADD R3, R3, -UR6 ;  /* 0x8000000603031c36 */ /* 0x000fe20008000000 */
[----:B------:R-:W-:-:S05]  /*0220*/  @!P2 LOP3.LUT R3, RZ, UR6, RZ, 0x33, !PT ;  /* 0x00000006ff03ac12 */ /* 0x000fca000f8e33ff */
[----:B------:R1:W-:Y:S01]  /*0230*/  STS [UR4+0x40], R3 ;  /* 0x00004003ff007988 */ /* 0x0003e20008000804 */
[----:B------:R-:W-:Y:S05]  /*0240*/  BRA `(.L_x_1) ;  /* 0x0000000000107947 */ /* 0x000fea0003800000 */
.L_x_2:
[----:B------:R-:W1:Y:S01]  /*0250*/  S2UR UR5, SR_CgaCtaId ;  /* 0x00000000000579c3 */ /* 0x000e620000008800 */
[----:B------:R-:W-:Y:S02]  /*0260*/  UMOV UR4, 0x400 ;  /* 0x0000040000047882 */ /* 0x000fe40000000000 */
[----:B-1----:R-:W-:-:S09]  /*0270*/  ULEA UR4, UR5, UR4, 0x18 ;  /* 0x0000000405047291 */ /* 0x002fd2000f8ec0ff */
[----:B------:R2:W-:Y:S03]  /*0280*/  STS [UR4+0x40], R18 ;  /* 0x00004012ff007988 */ /* 0x0005e60008000804 */
.L_x_1:
[----:B------:R-:W-:Y:S05]  /*0290*/  BSYNC.RECONVERGENT B0 ;  /* 0x0000000000007941 */ /* 0x000fea0003800200 */
.L_x_0:
[----:B------:R-:W3:Y:S08]  /*02a0*/  S2UR UR5, SR_CgaCtaId ;  /* 0x00000000000579c3 */ /* 0x000ef00000008800 */
[----:B------:R-:W-:Y:S06]  /*02b0*/  BAR.SYNC.DEFER_BLOCKING 0x0 ;  /* 0x0000000000007b1d */ /* 0x000fec0000010000 */
[----:B------:R-:W-:-:S02]  /*02c0*/  UMOV UR4, 0x400 ;  /* 0x0000040000047882 */ /* 0x000fc40000000000 */
[----:B------:R-:W4:Y:S01]  /*02d0*/  LDC.64 R16, c[0x0][0x380] ;  /* 0x0000e000ff107b82 */ /* 0x000f220000000a00 */
[----:B------:R-:W-:Y:S01]  /*02e0*/  BSSY.RECONVERGENT B0, `(.L_x_3) ;  /* 0x000000b000007945 */ /* 0x000fe20003800200 */
[----:B---3--:R-:W-:Y:S02]  /*02f0*/  ULEA UR39, UR5, UR4, 0x18 ;  /* 0x0000000405277291 */ /* 0x008fe4000f8ec0ff */
[----:B------:R-:W-:-:S04]  /*0300*/  UIADD3 UR4, UPT, UPT, UR4, 0x30, URZ ;  /* 0x0000003004047890 */ /* 0x000fc8000fffe0ff */
[----:B------:R-:W-:Y:S01]  /*0310*/  ULEA UR4, UR5, UR4, 0x18 ;  /* 0x0000000405047291 */ /* 0x000fe2000f8ec0ff */
[----:B----4-:R-:W-:Y:S02]  /*0320*/  IMAD.WIDE.U32 R16, R5, 0x4, R16 ;  /* 0x0000000405107825 */ /* 0x010fe400078e0010 */
[----:B------:R-:W3:Y:S02]  /*0330*/  LDS R0, [UR39+0x40] ;  /* 0x00004027ff007984 */ /* 0x000ee40008000800 */
[C---:B---3--:R-:W-:Y:S02]  /*0340*/  ISETP.GE.U32.AND P1, PT, R19.reuse, R0, PT ;  /* 0x000000001300720c */ /* 0x048fe40003f26070 */
[----:B------:R-:W-:-:S11]  /*0350*/  LEA R0, R19, UR4, 0x2 ;  /* 0x0000000413007c11 */ /* 0x000fd6000f8e10ff */
[----:B------:R-:W-:Y:S05]  /*0360*/  @P1 BRA `(.L_x_4) ;  /* 0x0000000000081947 */ /* 0x000fea0003800000 */
[----:B-1----:R-:W3:Y:S04]  /*0370*/  LDG.E R3, desc[UR36][R16.64] ;  /* 0x0000002410037981 */ /* 0x002ee8000c1e1900 */
[----:B---3--:R3:W-:Y:S02]  /*0380*/  STS [R0], R3 ;  /* 0x0000000300007388 */ /* 0x0087e40000000800 */
.L_x_4:
[----:B------:R-:W-:Y:S05]  /*0390*/  BSYNC.RECONVERGENT B0 ;  /* 0x0000000000007941 */ /* 0x000fea0003800200 */
.L_x_3:
[----:B------:R-:W-:Y:S06]  /*03a0*/  BAR.SYNC.DEFER_BLOCKING 0x0 ;  /* 0x0000000000007b1d */ /* 0x000fec0000010000 */
[----:B------:R-:W-:Y:S05]  /*03b0*/  @P0 BRA `(.L_x_5) ;  /* 0x0000001000840947 */ /* 0x000fea0003800000 */
[----:B------:R-:W4:Y:S01]  /*03c0*/  LDS R22, [UR39+0x40] ;  /* 0x00004027ff167984 */ /* 0x000f220008000800 */
[----:B---3--:R-:W-:-:S04]  /*03d0*/  MOV R0, 0x0 ;  /* 0x0000000000007802 */ /* 0x008fc80000000f00 */
[----:B-1----:R1:W3:Y:S02]  /*03e0*/  LDC.64 R2, c[0x4][R0] ;  /* 0x0100000000027b82 */ /* 0x0022e40000000a00 */
[----:B-1--4-:R-:W-:-:S07]  /*03f0*/  IMAD.WIDE.U32 R4, R22, 0x4, RZ ;  /* 0x0000000416047825 */ /* 0x012fce00078e00ff */
[----:B------:R-:W-:-:S07]  /*0400*/  LEPC R20, `(.L_x_6) ;  /* 0x000000001014794e */ /* 0x000fce0000000000 */
[----:B0-23--:R-:W-:Y:S05]  /*0410*/  CALL.ABS.NOINC R2 ;  /* 0x0000000002007343 */ /* 0x00dfea0003c00000 */
.L_x_6:
[----:B------:R-:W-:-:S13]  /*0420*/  ISETP.GE.U32.AND P0, PT, R22, 0x2, PT ;  /* 0x000000021600780c */ /* 0x000fda0003f06070 */
[----:B------:R-:W-:Y:S05]  /*0430*/  @!P0 BRA `(.L_x_7) ;  /* 0x0000001000548947 */ /* 0x000fea0003800000 */
[----:B------:R-:W-:Y:S01]  /*0440*/  BSSY.RECONVERGENT B1, `(.L_x_7) ;  /* 0x0000114000017945 */ /* 0x000fe20003800200 */
[C---:B------:R-:W-:Y:S01]  /*0450*/  LOP3.LUT R26, R22.reuse, 0x7, RZ, 0xc0, !PT ;  /* 0x00000007161a7812 */ /* 0x040fe200078ec0ff */
[----:B------:R-:W-:Y:S01]  /*0460*/  IMAD.MOV.U32 R9, RZ, RZ, 0x2 ;  /* 0x00000002ff097424 */ /* 0x000fe200078e00ff */
[----:B------:R-:W-:-:S07]  /*0470*/  LOP3.LUT R27, R22, 0x3, RZ, 0xc0, !PT ;  /* 0x00000003161b7812 */ /* 0x000fce00078ec0ff */
.L_x_30:
[----:B------:R-:W-:Y:S01]  /*0480*/  HFMA2 R13, -RZ, RZ, 0, 0 ;  /* 0x00000000ff0d7431 */ /* 0x000fe200000001ff */
[----:B------:R-:W-:Y:S01]  /*0490*/  BSSY.RECONVERGENT B0, `(.L_x_8) ;  /* 0x0000098000007945 */ /* 0x000fe20003800200 */
[--C-:B0-234-:R-:W-:Y:S01]  /*04a0*/  IMAD.MOV.U32 R0, RZ, RZ, R9.reuse ;  /* 0x000000ffff007224 */ /* 0x11dfe200078e0009 */
[----:B------:R-:W-:Y:S01]  /*04b0*/  SHF.R.U32.HI R11, RZ, 0x1, R9 ;  /* 0x00000001ff0b7819 */ /* 0x000fe20000011609 */
[----:B-1----:R-:W-:-:S07]  /*04c0*/  IMAD.MOV.U32 R8, RZ, RZ, R22 ;  /* 0x000000ffff087224 */ /* 0x002fce00078e0016 */
.L_x_23:
[----:B0-----:R-:W0:Y:S01]  /*04d0*/  S2UR UR5, SR_CgaCtaId ;  /* 0x00000000000579c3 */ /* 0x001e220000008800 */
[----:B-1----:R-:W-:Y:S01]  /*04e0*/  VIADDMNMX.U32 R24, R22, -R13, R11, PT ;  /* 0x8000000d16187246 */ /* 0x002fe2000380000b */
[----:B------:R-:W-:Y:S01]  /*04f0*/  UMOV UR4, 0x400 ;  /* 0x0000040000047882 */ /* 0x000fe20000000000 */
[----:B------:R-:W-:Y:S01]  /*0500*/  IMAD.WIDE.U32 R2, R13, 0x4, R4 ;  /* 0x000000040d027825 */ /* 0x000fe200078e0004 */
[----:B------:R-:W-:Y:S01]  /*0510*/  UIADD3 UR4, UPT, UPT, UR4, 0x30, URZ ;  /* 0x0000003004047890 */ /* 0x000fe2000fffe0ff */
[----:B------:R-:W-:Y:S01]  /*0520*/  ISETP.NE.AND P0, PT, R24, RZ, PT ;  /* 0x000000ff1800720c */ /* 0x000fe20003f05270 */
[----:B------:R-:W-:Y:S01]  /*0530*/  BSSY.RECONVERGENT B2, `(.L_x_9) ;  /* 0x000001b000027945 */ /* 0x000fe20003800200 */
[C---:B------:R-:W-:Y:S01]  /*0540*/  IMAD.SHL.U32 R9, R0.reuse, 0x2, RZ ;  /* 0x0000000200097824 */ /* 0x040fe200078e00ff */
[----:B------:R-:W-:Y:S02]  /*0550*/  CS2R R14, SRZ ;  /* 0x00000000000e7805 */ /* 0x000fe4000001ff00 */
[----:B------:R-:W-:Y:S01]  /*0560*/  ISETP.EQ.OR P0, PT, R0, RZ, !P0 ;  /* 0x000000ff0000720c */ /* 0x000fe20004702670 */
[----:B------:R-:W-:Y:S01]  /*0570*/  IMAD.MOV.U32 R21, RZ, RZ, RZ ;  /* 0x000000ffff157224 */ /* 0x000fe200078e00ff */
[----:B0-----:R-:W-:-:S06]  /*0580*/  ULEA UR4, UR5, UR4, 0x18 ;  /* 0x0000000405047291 */ /* 0x001fcc000f8ec0ff */
[C---:B------:R-:W-:Y:S01]  /*0590*/  LEA R10, R13.reuse, UR4, 0x2 ;  /* 0x000000040d0a7c11 */ /* 0x040fe2000f8e10ff */
[----:B------:R-:W-:-:S04]  /*05a0*/  IMAD.IADD R13, R13, 0x1, R0 ;  /* 0x000000010d0d7824 */ /* 0x000fc800078e0200 */
[----:B------:R-:W-:Y:S01]  /*05b0*/  IMAD.IADD R12, R10, 0x1, R9 ;  /* 0x000000010a0c7824 */ /* 0x000fe200078e0209 */
[----:B------:R-:W-:Y:S01]  /*05c0*/  ISETP.GE.U32.AND P1, PT, R13, R22, PT ;  /* 0x000000160d00720c */ /* 0x000fe20003f26070 */
[----:B--2---:R-:W-:-:S12]  /*05d0*/  @P0 BRA `(.L_x_10) ;  /* 0x0000000000400947 */ /* 0x004fd80003800000 */
[----:B------:R-:W-:Y:S02]  /*05e0*/  CS2R R14, SRZ ;  /* 0x00000000000e7805 */ /* 0x000fe4000001ff00 */
[----:B------:R-:W-:-:S07]  /*05f0*/  MOV R21, RZ ;  /* 0x000000ff00157202 */ /* 0x000fce0000000f00 */
.L_x_11:
[----:B------:R-:W-:Y:S02]  /*0600*/  IMAD R23, R21, 0x4, R12 ;  /* 0x0000000415177824 */ /* 0x000fe400078e020c */
[----:B------:R-:W-:Y:S02]  /*0610*/  IMAD R20, R14, 0x4, R10 ;  /* 0x000000040e147824 */ /* 0x000fe400078e020a */
[C---:B------:R-:W-:Y:S02]  /*0620*/  IMAD.WIDE.U32 R6, R15.reuse, 0x4, R2 ;  /* 0x000000040f067825 */ /* 0x040fe400078e0002 */
[----:B------:R-:W-:Y:S02]  /*0630*/  LDS R23, [R23] ;  /* 0x0000000017177984 */ /* 0x000fe40000000800 */
[----:B------:R-:W-:Y:S02]  /*0640*/  VIADD R15, R15, 0x1 ;  /* 0x000000010f0f7836 */ /* 0x000fe40000000000 */
[----:B------:R-:W0:Y:S02]  /*0650*/  LDS R25, [R20] ;  /* 0x0000000014197984 */ /* 0x000e240000000800 */
[----:B0-----:R-:W-:-:S13]  /*0660*/  ISETP.GT.AND P0, PT, R25, R23, PT ;  /* 0x000000171900720c */ /* 0x001fda0003f04270 */
[----:B------:R-:W-:Y:S01]  /*0670*/  @P0 VIADD R21, R21, 0x1 ;  /* 0x0000000115150836 */ /* 0x000fe20000000000 */
[----:B------:R0:W-:Y:S01]  /*0680*/  @!P0 ST.E desc[UR36][R6.64], R25 ;  /* 0x0000001906008985 */ /* 0x0001e2000c101924 */
[----:B------:R-:W-:-:S03]  /*0690*/  @!P0 VIADD R14, R14, 0x1 ;  /* 0x000000010e0e8836 */ /* 0x000fc60000000000 */
[----:B------:R0:W-:Y:S01]  /*06a0*/  @P0 ST.E desc[UR36][R6.64], R23 ;  /* 0x0000001706000985 */ /* 0x0001e2000c101924 */
[----:B------:R-:W-:Y:S02]  /*06b0*/  ISETP.GE.AND P0, PT, R21, R24, PT ;  /* 0x000000181500720c */ /* 0x000fe40003f06270 */
[----:B------:R-:W-:-:S13]  /*06c0*/  ISETP.LT.AND P2, PT, R14, R11, PT ;  /* 0x0000000b0e00720c */ /* 0x000fda0003f41270 */
[----:B0-----:R-:W-:Y:S05]  /*06d0*/  @!P0 BRA P2, `(.L_x_11) ;  /* 0xfffffffc00c88947 */ /* 0x001fea000103ffff */
.L_x_10:
[----:B------:R-:W-:Y:S05]  /*06e0*/  BSYNC.RECONVERGENT B2 ;  /* 0x0000000000027941 */ /* 0x000fea0003800200 */
.L_x_9:
[----:B------:R-:W-:Y:S01]  /*06f0*/  ISETP.NE.AND P0, PT, R14, R11, PT ;  /* 0x0000000b0e00720c */ /* 0x000fe20003f05270 */
[----:B------:R-:W-:Y:S01]  /*0700*/  BSSY.RECONVERGENT B2, `(.L_x_12) ;  /* 0x000006e000027945 */ /* 0x000fe20003800200 */
[----:B------:R-:W-:-:S11]  /*0710*/  VIMNMX.U32 R20, PT, PT, R11, R8, PT ;  /* 0x000000080b147248 */ /* 0x000fd60003fe0000 */
[----:B------:R-:W-:Y:S05]  /*0720*/  @!P0 BRA `(.L_x_13) ;  /* 0x0000000000dc8947 */ /* 0x000fea0003800000 */
[----:B------:R-:W-:Y:S01]  /*0730*/  ISETP.GE.AND P0, PT, R14, R11, PT ;  /* 0x0000000b0e00720c */ /* 0x000fe20003f06270 */
[----:B------:R-:W-:-:S12]  /*0740*/  BSSY.RECONVERGENT B3, `(.L_x_14) ;  /* 0x0000034000037945 */ /* 0x000fd80003800200 */
[----:B------:R-:W-:Y:S05]  /*0750*/  @P0 BRA `(.L_x_15) ;  /* 0x0000000000c80947 */ /* 0x000fea0003800000 */
[----:B------:R-:W-:Y:S01]  /*0760*/  IADD3 R6, PT, PT, R11, -R14, RZ ;  /* 0x8000000e0b067210 */ /* 0x000fe20007ffe0ff */
[----:B------:R-:W-:Y:S01]  /*0770*/  IMAD.IADD R7, R14, 0x1, -R11 ;  /* 0x000000010e077824 */ /* 0x000fe200078e0a0b */
[----:B------:R-:W-:Y:S01]  /*0780*/  BSSY.RECONVERGENT B4, `(.L_x_16) ;  /* 0x0000019000047945 */ /* 0x000fe20003800200 */
[----:B------:R-:W-:Y:S01]  /*0790*/  IMAD.MOV.U32 R23, RZ, RZ, R15 ;  /* 0x000000ffff177224 */ /* 0x000fe200078e000f */
[----:B------:R-:W-:Y:S01]  /*07a0*/  LOP3.LUT P2, R12, R6, 0x3, RZ, 0xc0, !PT ;  /* 0x00000003060c7812 */ /* 0x000fe2000784c0ff */
[----:B------:R-:W-:Y:S01]  /*07b0*/  IMAD.MOV.U32 R25, RZ, RZ, R14 ;  /* 0x000000ffff197224 */ /* 0x000fe200078e000e */
[----:B------:R-:W-:-:S11]  /*07c0*/  ISETP.GT.U32.AND P0, PT, R7, -0x4, PT ;  /* 0xfffffffc0700780c */ /* 0x000fd60003f04070 */
[----:B------:R-:W-:Y:S05]  /*07d0*/  @!P2 BRA `(.L_x_17) ;  /* 0x00000000004ca947 */ /* 0x000fea0003800000 */
[----:B------:R-:W-:Y:S01]  /*07e0*/  IMAD R24, R14, 0x4, R10 ;  /* 0x000000040e187824 */ /* 0x000fe200078e020a */
[----:B------:R-:W-:Y:S01]  /*07f0*/  ISETP.NE.AND P2, PT, R12, 0x1, PT ;  /* 0x000000010c00780c */ /* 0x000fe20003f45270 */
[C---:B------:R-:W-:Y:S01]  /*0800*/  IMAD.WIDE.U32 R6, R15.reuse, 0x4, R2 ;  /* 0x000000040f067825 */ /* 0x040fe200078e0002 */
[----:B------:R-:W-:Y:S02]  /*0810*/  IADD3 R23, PT, PT, R15, 0x1, RZ ;  /* 0x000000010f177810 */ /* 0x000fe40007ffe0ff */
[----:B------:R-:W0:Y:S01]  /*0820*/  LDS R21, [R24] ;  /* 0x0000000018157984 */ /* 0x000e220000000800 */
[----:B------:R-:W-:-:S03]  /*0830*/  VIADD R25, R14, 0x1 ;  /* 0x000000010e197836 */ /* 0x000fc60000000000 */
[----:B0-----:R0:W-:Y:S05]  /*0840*/  ST.E desc[UR36][R6.64], R21 ;  /* 0x0000001506007985 */ /* 0x0011ea000c101924 */
[----:B------:R-:W-:Y:S05]  /*0850*/  @!P2 BRA `(.L_x_17) ;  /* 0x00000000002ca947 */ /* 0x000fea0003800000 */
[----:B------:R-:W1:Y:S01]  /*0860*/  LDS R29, [R24+0x4] ;  /* 0x00000400181d7984 */ /* 0x000e620000000800 */
[----:B------:R-:W-:Y:S01]  /*0870*/  ISETP.NE.AND P2, PT, R12, 0x2, PT ;  /* 0x000000020c00780c */ /* 0x000fe20003f45270 */
[----:B0-----:R-:W-:-:S04]  /*0880*/  IMAD.WIDE.U32 R6, R23, 0x4, R2 ;  /* 0x0000000417067825 */ /* 0x001fc800078e0002 */
[----:B------:R-:W-:Y:S02]  /*0890*/  VIADD R23, R15, 0x2 ;  /* 0x000000020f177836 */ /* 0x000fe40000000000 */
[----:B------:R-:W-:-:S06]  /*08a0*/  VIADD R25, R14, 0x2 ;  /* 0x000000020e197836 */ /* 0x000fcc0000000000 */
[----:B------:R-:W-:-:S04]  /*08b0*/  @P2 IMAD.WIDE.U32 R20, R23, 0x4, R2 ;  /* 0x0000000417142825 */ /* 0x000fc800078e0002 */
[----:B------:R-:W-:Y:S02]  /*08c0*/  @P2 VIADD R25, R14, 0x3 ;  /* 0x000000030e192836 */ /* 0x000fe40000000000 */
[----:B------:R-:W-:Y:S01]  /*08d0*/  @P2 VIADD R23, R15, 0x3 ;  /* 0x000000030f172836 */ /* 0x000fe20000000000 */
[----:B-1----:R-:W-:Y:S04]  /*08e0*/  ST.E desc[UR36][R6.64], R29 ;  /* 0x0000001d06007985 */ /* 0x002fe8000c101924 */
[----:B------:R-:W0:Y:S04]  /*08f0*/  @P2 LDS R31, [R24+0x8] ;  /* 0x00000800181f2984 */ /* 0x000e280000000800 */
[----:B0-----:R1:W-:Y:S02]  /*0900*/  @P2 ST.E desc[UR36][R20.64], R31 ;  /* 0x0000001f14002985 */ /* 0x0013e4000c101924 */
.L_x_17:
[----:B------:R-:W-:Y:S05]  /*0910*/  BSYNC.RECONVERGENT B4 ;  /* 0x0000000000047941 */ /* 0x000fea0003800200 */
.L_x_16:
[----:B------:R-:W-:Y:S05]  /*0920*/  @P0 BRA `(.L_x_15) ;  /* 0x0000000000540947 */ /* 0x000fea0003800000 */
[----:B------:R-:W-:-:S07]  /*0930*/  IADD3 R24, PT, PT, -R14, R11, R15 ;  /* 0x0000000b0e187210 */ /* 0x000fce0007ffe10f */
.L_x_18:
[----:B------:R-:W-:Y:S01]  /*0940*/  IMAD R12, R25, 0x4, R10 ;  /* 0x00000004190c7824 */ /* 0x000fe200078e020a */
[C---:B------:R-:W-:Y:S01]  /*0950*/  IADD3 R15, PT, PT, R23.reuse, 0x1, RZ ;  /* 0x00000001170f7810 */ /* 0x040fe20007ffe0ff */
[----:B0-2---:R-:W-:-:S03]  /*0960*/  IMAD.WIDE.U32 R6, R23, 0x4, R2 ;  /* 0x0000000417067825 */ /* 0x005fc600078e0002 */
[----:B------:R-:W0:Y:S01]  /*0970*/  LDS R29, [R12] ;  /* 0x000000000c1d7984 */ /* 0x000e220000000800 */
[----:B------:R-:W-:-:S04]  /*0980*/  IMAD.WIDE.U32 R14, R15, 0x4, R2 ;  /* 0x000000040f0e7825 */ /* 0x000fc800078e0002 */
[C---:B-1----:R-:W-:Y:S02]  /*0990*/  VIADD R21, R23.reuse, 0x2 ;  /* 0x0000000217157836 */ /* 0x042fe40000000000 */
[----:B------:R-:W-:Y:S02]  /*09a0*/  VIADD R35, R23, 0x3 ;  /* 0x0000000317237836 */ /* 0x000fe40000000000 */
[----:B------:R-:W-:-:S04]  /*09b0*/  IMAD.WIDE.U32 R20, R21, 0x4, R2 ;  /* 0x0000000415147825 */ /* 0x000fc800078e0002 */
[----:B------:R-:W-:Y:S02]  /*09c0*/  VIADD R23, R23, 0x4 ;  /* 0x0000000417177836 */ /* 0x000fe40000000000 */
[----:B------:R-:W-:-:S03]  /*09d0*/  VIADD R25, R25, 0x4 ;  /* 0x0000000419197836 */ /* 0x000fc60000000000 */
[----:B------:R-:W-:Y:S01]  /*09e0*/  ISETP.NE.AND P0, PT, R23, R24, PT ;  /* 0x000000181700720c */ /* 0x000fe20003f05270 */
[----:B0-----:R0:W-:Y:S04]  /*09f0*/  ST.E desc[UR36][R6.64], R29 ;  /* 0x0000001d06007985 */ /* 0x0011e8000c101924 */
[----:B------:R-:W1:Y:S01]  /*0a00*/  LDS R31, [R12+0x4] ;  /* 0x000004000c1f7984 */ /* 0x000e620000000800 */
[----:B0-----:R-:W-:-:S03]  /*0a10*/  IMAD.WIDE.U32 R6, R35, 0x4, R2 ;  /* 0x0000000423067825 */ /* 0x001fc600078e0002 */
[----:B-1----:R-:W-:Y:S04]  /*0a20*/  ST.E desc[UR36][R14.64], R31 ;  /* 0x0000001f0e007985 */ /* 0x002fe8000c101924 */
[----:B------:R-:W0:Y:S04]  /*0a30*/  LDS R33, [R12+0x8] ;  /* 0x000008000c217984 */ /* 0x000e280000000800 */
[----:B0-----:R-:W-:Y:S04]  /*0a40*/  ST.E desc[UR36][R20.64], R33 ;  /* 0x0000002114007985 */ /* 0x001fe8000c101924 */
[----:B------:R-:W0:Y:S04]  /*0a50*/  LDS R37, [R12+0xc] ;  /* 0x00000c000c257984 */ /* 0x000e280000000800 */
[----:B0-----:R2:W-:Y:S01]  /*0a60*/  ST.E desc[UR36][R6.64], R37 ;  /* 0x0000002506007985 */ /* 0x0015e2000c101924 */
[----:B------:R-:W-:Y:S05]  /*0a70*/  @P0 BRA `(.L_x_18) ;  /* 0xfffffffc00b00947 */ /* 0x000fea000383ffff */
.L_x_15:
[----:B------:R-:W-:Y:S05]  /*0a80*/  BSYNC.RECONVERGENT B3 ;  /* 0x0000000000037941 */ /* 0x000fea0003800200 */
.L_x_14:
[----:B------:R-:W-:Y:S05]  /*0a90*/  BRA `(.L_x_19) ;  /* 0x0000000000d07947 */ /* 0x000fea0003800000 */
.L_x_13:
[----:B------:R-:W-:-:S13]  /*0aa0*/  ISETP.GE.AND P0, PT, R21, R24, PT ;  /* 0x000000181500720c */ /* 0x000fda0003f06270 */
[----:B------:R-:W-:Y:S05]  /*0ab0*/  @P0 BRA `(.L_x_19) ;  /* 0x0000000000c80947 */ /* 0x000fea0003800000 */
[C---:B------:R-:W-:Y:S01]  /*0ac0*/  IMAD.IADD R6, R20.reuse, 0x1, -R21 ;  /* 0x0000000114067824 */ /* 0x040fe200078e0a15 */
[----:B------:R-:W-:Y:S01]  /*0ad0*/  IADD3 R7, PT, PT, -R20, R21, RZ ;  /* 0x0000001514077210 */ /* 0x000fe20007ffe1ff */
[----:B------:R-:W-:Y:S01]  /*0ae0*/  BSSY.RECONVERGENT B3, `(.L_x_20) ;  /* 0x0000019000037945 */ /* 0x000fe20003800200 */
[----:B------:R-:W-:Y:S02]  /*0af0*/  IMAD.MOV.U32 R23, RZ, RZ, R15 ;  /* 0x000000ffff177224 */ /* 0x000fe400078e000f */
[----:B------:R-:W-:Y:S01]  /*0b00*/  LOP3.LUT P2, R10, R6, 0x3, RZ, 0xc0, !PT ;  /* 0x00000003060a7812 */ /* 0x000fe2000784c0ff */
[----:B------:R-:W-:Y:S01]  /*0b10*/  IMAD.MOV.U32 R29, RZ, RZ, R21 ;  /* 0x000000ffff1d7224 */ /* 0x000fe200078e0015 */
[----:B------:R-:W-:-:S11]  /*0b20*/  ISETP.GT.U32.AND P0, PT, R7, -0x4, PT ;  /* 0xfffffffc0700780c */ /* 0x000fd60003f04070 */
[----:B------:R-:W-:Y:S05]  /*0b30*/  @!P2 BRA `(.L_x_21) ;  /* 0x00000000004ca947 */ /* 0x000fea0003800000 */
[----:B------:R-:W-:Y:S01]  /*0b40*/  IMAD R14, R21, 0x4, R12 ;  /* 0x00000004150e7824 */ /* 0x000fe200078e020c */
[----:B------:R-:W-:Y:S01]  /*0b50*/  ISETP.NE.AND P2, PT, R10, 0x1, PT ;  /* 0x000000010a00780c */ /* 0x000fe20003f45270 */
[----:B------:R-:W-:-:S03]  /*0b60*/  IMAD.WIDE.U32 R6, R15, 0x4, R2 ;  /* 0x000000040f067825 */ /* 0x000fc600078e0002 */
[----:B------:R-:W0:Y:S01]  /*0b70*/  LDS R25, [R14] ;  /* 0x000000000e197984 */ /* 0x000e220000000800 */
[----:B------:R-:W-:Y:S02]  /*0b80*/  VIADD R29, R21, 0x1 ;  /* 0x00000001151d7836 */ /* 0x000fe40000000000 */
[----:B------:R-:W-:Y:S01]  /*0b90*/  VIADD R23, R15, 0x1 ;  /* 0x000000010f177836 */ /* 0x000fe20000000000 */
[----:B0-----:R0:W-:Y:S05]  /*0ba0*/  ST.E desc[UR36][R6.64], R25 ;  /* 0x0000001906007985 */ /* 0x0011ea000c101924 */
[----:B------:R-:W-:Y:S05]  /*0bb0*/  @!P2 BRA `(.L_x_21) ;  /* 0x00000000002ca947 */ /* 0x000fea0003800000 */
[----:B------:R-:W1:Y:S01]  /*0bc0*/  LDS R31, [R14+0x4] ;  /* 0x000004000e1f7984 */ /* 0x000e620000000800 */
[----:B------:R-:W-:Y:S01]  /*0bd0*/  ISETP.NE.AND P2, PT, R10, 0x2, PT ;  /* 0x000000020a00780c */ /* 0x000fe20003f45270 */
[----:B0-----:R-:W-:Y:S01]  /*0be0*/  IMAD.WIDE.U32 R6, R23, 0x4, R2 ;  /* 0x0000000417067825 */ /* 0x001fe200078e0002 */
[----:B------:R-:W-:-:S03]  /*0bf0*/  IADD3 R23, PT, PT, R15, 0x2, RZ ;  /* 0x000000020f177810 */ /* 0x000fc60007ffe0ff */
[----:B------:R-:W-:-:S08]  /*0c00*/  VIADD R29, R21, 0x2 ;  /* 0x00000002151d7836 */ /* 0x000fd00000000000 */
[----:B------:R-:W-:-:S04]  /*0c10*/  @P2 IMAD.WIDE.U32 R24, R23, 0x4, R2 ;  /* 0x0000000417182825 */ /* 0x000fc800078e0002 */
[----:B------:R-:W-:Y:S02]  /*0c20*/  @P2 VIADD R29, R21, 0x3 ;  /* 0x00000003151d2836 */ /* 0x000fe40000000000 */
[----:B------:R-:W-:Y:S01]  /*0c30*/  @P2 VIADD R23, R15, 0x3 ;  /* 0x000000030f172836 */ /* 0x000fe20000000000 */
[----:B-1----:R-:W-:Y:S04]  /*0c40*/  ST.E desc[UR36][R6.64], R31 ;  /* 0x0000001f06007985 */ /* 0x002fe8000c101924 */
[----:B------:R-:W0:Y:S04]  /*0c50*/  @P2 LDS R33, [R14+0x8] ;  /* 0x000008000e212984 */ /* 0x000e280000000800 */
[----:B0-----:R1:W-:Y:S02]  /*0c60*/  @P2 ST.E desc[UR36][R24.64], R33 ;  /* 0x0000002118002985 */ /* 0x0013e4000c101924 */
.L_x_21:
[----:B------:R-:W-:Y:S05]  /*0c70*/  BSYNC.RECONVERGENT B3 ;  /* 0x0000000000037941 */ /* 0x000fea0003800200 */
.L_x_20:
[----:B------:R-:W-:Y:S05]  /*0c80*/  @P0 BRA `(.L_x_19) ;  /* 0x0000000000540947 */ /* 0x000fea0003800000 */
[----:B-1----:R-:W-:-:S07]  /*0c90*/  IADD3 R24, PT, PT, -R21, R15, R20 ;  /* 0x0000000f15187210 */ /* 0x002fce0007ffe114 */
.L_x_22:
[----:B------:R-:W-:Y:S01]  /*0ca0*/  IMAD R10, R29, 0x4, R12 ;  /* 0x000000041d0a7824 */ /* 0x000fe200078e020c */
[C---:B------:R-:W-:Y:S01]  /*0cb0*/  IADD3 R15, PT, PT, R23.reuse, 0x1, RZ ;  /* 0x00000001170f7810 */ /* 0x040fe20007ffe0ff */
[----:B0-2---:R-:W-:-:S03]  /*0cc0*/  IMAD.WIDE.U32 R6, R23, 0x4, R2 ;  /* 0x0000000417067825 */ /* 0x005fc600078e0002 */
[----:B------:R-:W0:Y:S01]  /*0cd0*/  LDS R25, [R10] ;  /* 0x000000000a197984 */ /* 0x000e220000000800 */
[----:B------:R-:W-:-:S04]  /*0ce0*/  IMAD.WIDE.U32 R14, R15, 0x4, R2 ;  /* 0x000000040f0e7825 */ /* 0x000fc800078e0002 */
[C---:B------:R-:W-:Y:S02]  /*0cf0*/  VIADD R21, R23.reuse, 0x2 ;  /* 0x0000000217157836 */ /* 0x040fe40000000000 */
        /* <DEDUP_REMOVED lines=14> */
.L_x_19:
[----:B------:R-:W-:Y:S05]  /*0de0*/  BSYNC.RECONVERGENT B2 ;  /* 0x0000000000027941 */ /* 0x000fea0003800200 */
.L_x_12:
[----:B------:R-:W-:Y:S01]  /*0df0*/  IADD3 R8, PT, PT, R8, -R0, RZ ;  /* 0x8000000008087210 */ /* 0x000fe20007ffe0ff */
[----:B------:R-:W-:Y:S06]  /*0e00*/  @!P1 BRA `(.L_x_23) ;  /* 0xfffffff400b09947 */ /* 0x000fec000383ffff */
[----:B------:R-:W-:Y:S05]  /*0e10*/  BSYNC.RECONVERGENT B0 ;  /* 0x0000000000007941 */ /* 0x000fea0003800200 */
.L_x_8:
[----:B------:R-:W-:Y:S01]  /*0e20*/  ISETP.GE.U32.AND P0, PT, R22, 0x10, PT ;  /* 0x000000101600780c */ /* 0x000fe20003f06070 */
[----:B0-2---:R-:W-:-:S12]  /*0e30*/  IMAD.MOV.U32 R7, RZ, RZ, RZ ;  /* 0x000000ffff077224 */ /* 0x005fd800078e00ff */
[----:B------:R-:W-:Y:S05]  /*0e40*/  @!P0 BRA `(.L_x_24) ;  /* 0x0000000000b88947 */ /* 0x000fea0003800000 */
[----:B------:R-:W0:Y:S01]  /*0e50*/  S2R R3, SR_CgaCtaId ;  /* 0x0000000000037919 */ /* 0x000e220000008800 */
[----:B------:R-:W-:Y:S01]  /*0e60*/  MOV R0, 0x400 ;  /* 0x0000040000007802 */ /* 0x000fe20000000f00 */
[----:B------:R-:W-:Y:S01]  /*0e70*/  BSSY.RECONVERGENT B0, `(.L_x_25) ;  /* 0x000002a000007945 */ /* 0x000fe20003800200 */
[----:B------:R-:W-:Y:S01]  /*0e80*/  IMAD.MOV.U32 R7, RZ, RZ, RZ ;  /* 0x000000ffff077224 */ /* 0x000fe200078e00ff */
[----:B-1----:R-:W-:Y:S02]  /*0e90*/  LOP3.LUT R20, R22, 0xfffffff0, RZ, 0xc0, !PT ;  /* 0xfffffff016147812 */ /* 0x002fe400078ec0ff */
[----:B------:R-:W-:-:S05]  /*0ea0*/  VIADD R0, R0, 0x30 ;  /* 0x0000003000007836 */ /* 0x000fca0000000000 */
[----:B0-----:R-:W-:-:S07]  /*0eb0*/  LEA R24, R3, R0, 0x18 ;  /* 0x0000000003187211 */ /* 0x001fce00078ec0ff */
.L_x_26:
[----:B------:R-:W-:-:S05]  /*0ec0*/  IMAD.WIDE.U32 R2, R7, 0x4, R4 ;  /* 0x0000000407027825 */ /* 0x000fca00078e0004 */
[----:B----4-:R-:W2:Y:S01]  /*0ed0*/  LD.E R0, desc[UR36][R2.64] ;  /* 0x0000002402007980 */ /* 0x010ea2000c101900 */
[----:B------:R-:W-:-:S05]  /*0ee0*/  IMAD R11, R7, 0x4, R24 ;  /* 0x00000004070b7824 */ /* 0x000fca00078e0218 */
[----:B--2---:R0:W-:Y:S04]  /*0ef0*/  STS [R11], R0 ;  /* 0x000000000b007388 */ /* 0x0041e80000000800 */
[----:B------:R-:W2:Y:S04]  /*0f00*/  LD.E R6, desc[UR36][R2.64+0x4] ;  /* 0x0000042402067980 */ /* 0x000ea8000c101900 */
[----:B--2---:R1:W-:Y:S04]  /*0f10*/  STS [R11+0x4], R6 ;  /* 0x000004060b007388 */ /* 0x0043e80000000800 */
[----:B------:R-:W2:Y:S04]  /*0f20*/  LD.E R8, desc[UR36][R2.64+0x8] ;  /* 0x0000082402087980 */ /* 0x000ea8000c101900 */
[----:B--2---:R2:W-:Y:S04]  /*0f30*/  STS [R11+0x8], R8 ;  /* 0x000008080b007388 */ /* 0x0045e80000000800 */
[----:B------:R-:W3:Y:S04]  /*0f40*/  LD.E R10, desc[UR36][R2.64+0xc] ;  /* 0x00000c24020a7980 */ /* 0x000ee8000c101900 */
[----:B---3--:R3:W-:Y:S04]  /*0f50*/  STS [R11+0xc], R10 ;  /* 0x00000c0a0b007388 */ /* 0x0087e80000000800 */
[----:B------:R-:W4:Y:S04]  /*0f60*/  LD.E R12, desc[UR36][R2.64+0x10] ;  /* 0x00001024020c7980 */ /* 0x000f28000c101900 */
[----:B----4-:R4:W-:Y:S04]  /*0f70*/  STS [R11+0x10], R12 ;  /* 0x0000100c0b007388 */ /* 0x0109e80000000800 */
[----:B------:R-:W5:Y:S04]  /*0f80*/  LD.E R14, desc[UR36][R2.64+0x14] ;  /* 0x00001424020e7980 */ /* 0x000f68000c101900 */
[----:B-----5:R5:W-:Y:S04]  /*0f90*/  STS [R11+0x14], R14 ;  /* 0x0000140e0b007388 */ /* 0x020be80000000800 */
[----:B0-----:R-:W2:Y:S04]  /*0fa0*/  LD.E R0, desc[UR36][R2.64+0x18] ;  /* 0x0000182402007980 */ /* 0x001ea8000c101900 */
[----:B--2---:R0:W-:Y:S04]  /*0fb0*/  STS [R11+0x18], R0 ;  /* 0x000018000b007388 */ /* 0x0041e80000000800 */
[----:B-1----:R-:W2:Y:S04]  /*0fc0*/  LD.E R6, desc[UR36][R2.64+0x1c] ;  /* 0x00001c2402067980 */ /* 0x002ea8000c101900 */
[----:B--2---:R1:W-:Y:S04]  /*0fd0*/  STS [R11+0x1c], R6 ;  /* 0x00001c060b007388 */ /* 0x0043e80000000800 */
[----:B------:R-:W2:Y:S04]  /*0fe0*/  LD.E R8, desc[UR36][R2.64+0x20] ;  /* 0x0000202402087980 */ /* 0x000ea8000c101900 */
[----:B--2---:R2:W-:Y:S04]  /*0ff0*/  STS [R11+0x20], R8 ;  /* 0x000020080b007388 */ /* 0x0045e80000000800 */
[----:B---3--:R-:W3:Y:S04]  /*1000*/  LD.E R10, desc[UR36][R2.64+0x24] ;  /* 0x00002424020a7980 */ /* 0x008ee8000c101900 */
[----:B---3--:R3:W-:Y:S04]  /*1010*/  STS [R11+0x24], R10 ;  /* 0x0000240a0b007388 */ /* 0x0087e80000000800 */
[----:B----4-:R-:W4:Y:S04]  /*1020*/  LD.E R12, desc[UR36][R2.64+0x28] ;  /* 0x00002824020c7980 */ /* 0x010f28000c101900 */
[----:B----4-:R4:W-:Y:S04]  /*1030*/  STS [R11+0x28], R12 ;  /* 0x0000280c0b007388 */ /* 0x0109e80000000800 */
[----:B-----5:R-:W5:Y:S04]  /*1040*/  LD.E R14, desc[UR36][R2.64+0x2c] ;  /* 0x00002c24020e7980 */ /* 0x020f68000c101900 */
[----:B-----5:R4:W-:Y:S04]  /*1050*/  STS [R11+0x2c], R14 ;  /* 0x00002c0e0b007388 */ /* 0x0209e80000000800 */
[----:B0-----:R-:W5:Y:S04]  /*1060*/  LD.E R0, desc[UR36][R2.64+0x30] ;  /* 0x0000302402007980 */ /* 0x001f68000c101900 */
[----:B-----5:R4:W-:Y:S04]  /*1070*/  STS [R11+0x30], R0 ;  /* 0x000030000b007388 */ /* 0x0209e80000000800 */
[----:B-1----:R-:W5:Y:S04]  /*1080*/  LD.E R6, desc[UR36][R2.64+0x34] ;  /* 0x0000342402067980 */ /* 0x002f68000c101900 */
[----:B-----5:R4:W-:Y:S04]  /*1090*/  STS [R11+0x34], R6 ;  /* 0x000034060b007388 */ /* 0x0209e80000000800 */
[----:B--2---:R-:W2:Y:S04]  /*10a0*/  LD.E R8, desc[UR36][R2.64+0x38] ;  /* 0x0000382402087980 */ /* 0x004ea8000c101900 */
[----:B--2---:R4:W-:Y:S04]  /*10b0*/  STS [R11+0x38], R8 ;  /* 0x000038080b007388 */ /* 0x0049e80000000800 */
[----:B---3--:R-:W2:Y:S01]  /*10c0*/  LD.E R10, desc[UR36][R2.64+0x3c] ;  /* 0x00003c24020a7980 */ /* 0x008ea2000c101900 */
[----:B------:R-:W-:-:S04]  /*10d0*/  IADD3 R7, PT, PT, R7, 0x10, RZ ;  /* 0x0000001007077810 */ /* 0x000fc80007ffe0ff */
[----:B------:R-:W-:Y:S01]  /*10e0*/  ISETP.NE.AND P0, PT, R7, R20, PT ;  /* 0x000000140700720c */ /* 0x000fe20003f05270 */
[----:B--2---:R4:W-:-:S12]  /*10f0*/  STS [R11+0x3c], R10 ;  /* 0x00003c0a0b007388 */ /* 0x0049d80000000800 */
[----:B------:R-:W-:Y:S05]  /*1100*/  @P0 BRA `(.L_x_26) ;  /* 0xfffffffc006c0947 */ /* 0x000fea000383ffff */
[----:B------:R-:W-:Y:S05]  /*1110*/  BSYNC.RECONVERGENT B0 ;  /* 0x0000000000007941 */ /* 0x000fea0003800200 */
.L_x_25:
[----:B------:R-:W-:-:S07]  /*1120*/  IMAD.MOV.U32 R7, RZ, RZ, R20 ;  /* 0x000000ffff077224 */ /* 0x000fce00078e0014 */
.L_x_24:
[----:B----4-:R-:W-:-:S04]  /*1130*/  LOP3.LUT R0, R22, 0xf, RZ, 0xc0, !PT ;  /* 0x0000000f16007812 */ /* 0x010fc800078ec0ff */
[----:B------:R-:W-:-:S13]  /*1140*/  ISETP.NE.AND P0, PT, R0, RZ, PT ;  /* 0x000000ff0000720c */ /* 0x000fda0003f05270 */
[----:B------:R-:W-:Y:S05]  /*1150*/  @!P0 BRA `(.L_x_27) ;  /* 0x0000000400008947 */ /* 0x000fea0003800000 */
[----:B------:R-:W-:Y:S01]  /*1160*/  VIADD R0, R0, 0xffffffff ;  /* 0xffffffff00007836 */ /* 0x000fe20000000000 */
[----:B------:R-:W-:-:S04]  /*1170*/  ISETP.NE.AND P1, PT, R26, RZ, PT ;  /* 0x000000ff1a00720c */ /* 0x000fc80003f25270 */
[----:B------:R-:W-:-:S13]  /*1180*/  ISETP.GE.U32.AND P0, PT, R0, 0x7, PT ;  /* 0x000000070000780c */ /* 0x000fda0003f06070 */
[----:B------:R-:W-:Y:S05]  /*1190*/  @!P0 BRA `(.L_x_28) ;  /* 0x00000000005c8947 */ /* 0x000fea0003800000 */
[----:B------:R-:W-:-:S05]  /*11a0*/  IMAD.WIDE.U32 R2, R7, 0x4, R4 ;  /* 0x0000000407027825 */ /* 0x000fca00078e0004 */
[----:B------:R-:W2:Y:S01]  /*11b0*/  LD.E R0, desc[UR36][R2.64] ;  /* 0x0000002402007980 */ /* 0x000ea2000c101900 */
[----:B------:R-:W0:Y:S01]  /*11c0*/  S2UR UR5, SR_CgaCtaId ;  /* 0x00000000000579c3 */ /* 0x000e220000008800 */
[----:B------:R-:W-:Y:S02]  /*11d0*/  UMOV UR4, 0x400 ;  /* 0x0000040000047882 */ /* 0x000fe40000000000 */
[----:B------:R-:W-:-:S04]  /*11e0*/  UIADD3 UR4, UPT, UPT, UR4, 0x30, URZ ;  /* 0x0000003004047890 */ /* 0x000fc8000fffe0ff */
[----:B0-----:R-:W-:-:S06]  /*11f0*/  ULEA UR4, UR5, UR4, 0x18 ;  /* 0x0000000405047291 */ /* 0x001fcc000f8ec0ff */
[----:B------:R-:W-:-:S05]  /*1200*/  LEA R11, R7, UR4, 0x2 ;  /* 0x00000004070b7c11 */ /* 0x000fca000f8e10ff */
[----:B--2---:R0:W-:Y:S04]  /*1210*/  STS [R11], R0 ;  /* 0x000000000b007388 */ /* 0x0041e80000000800 */
[----:B------:R-:W2:Y:S04]  /*1220*/  LD.E R6, desc[UR36][R2.64+0x4] ;  /* 0x0000042402067980 */ /* 0x000ea8000c101900 */
[----:B--2---:R2:W-:Y:S04]  /*1230*/  STS [R11+0x4], R6 ;  /* 0x000004060b007388 */ /* 0x0045e80000000800 */
[----:B------:R-:W3:Y:S04]  /*1240*/  LD.E R8, desc[UR36][R2.64+0x8] ;  /* 0x0000082402087980 */ /* 0x000ee8000c101900 */
[----:B---3--:R3:W-:Y:S04]  /*1250*/  STS [R11+0x8], R8 ;  /* 0x000008080b007388 */ /* 0x0087e80000000800 */
[----:B------:R-:W4:Y:S04]  /*1260*/  LD.E R10, desc[UR36][R2.64+0xc] ;  /* 0x00000c24020a7980 */ /* 0x000f28000c101900 */
[----:B----4-:R3:W-:Y:S04]  /*1270*/  STS [R11+0xc], R10 ;  /* 0x00000c0a0b007388 */ /* 0x0107e80000000800 */
[----:B------:R-:W4:Y:S04]  /*1280*/  LD.E R12, desc[UR36][R2.64+0x10] ;  /* 0x00001024020c7980 */ /* 0x000f28000c101900 */
[----:B----4-:R3:W-:Y:S04]  /*1290*/  STS [R11+0x10], R12 ;  /* 0x0000100c0b007388 */ /* 0x0107e80000000800 */
[----:B------:R-:W4:Y:S04]  /*12a0*/  LD.E R14, desc[UR36][R2.64+0x14] ;  /* 0x00001424020e7980 */ /* 0x000f28000c101900 */
[----:B----4-:R3:W-:Y:S04]  /*12b0*/  STS [R11+0x14], R14 ;  /* 0x0000140e0b007388 */ /* 0x0107e80000000800 */
[----:B0-----:R-:W4:Y:S04]  /*12c0*/  LD.E R0, desc[UR36][R2.64+0x18] ;  /* 0x0000182402007980 */ /* 0x001f28000c101900 */
[----:B----4-:R3:W-:Y:S04]  /*12d0*/  STS [R11+0x18], R0 ;  /* 0x000018000b007388 */ /* 0x0107e80000000800 */
[----:B--2---:R-:W2:Y:S01]  /*12e0*/  LD.E R6, desc[UR36][R2.64+0x1c] ;  /* 0x00001c2402067980 */ /* 0x004ea2000c101900 */
[----:B------:R-:W-:-:S03]  /*12f0*/  VIADD R7, R7, 0x8 ;  /* 0x0000000807077836 */ /* 0x000fc60000000000 */
[----:B--2---:R3:W-:Y:S04]  /*1300*/  STS [R11+0x1c], R6 ;  /* 0x00001c060b007388 */ /* 0x0047e80000000800 */
.L_x_28:
[----:B------:R-:W-:Y:S05]  /*1310*/  @!P1 BRA `(.L_x_27) ;  /* 0x0000000000909947 */ /* 0x000fea0003800000 */
[----:B---3--:R-:W-:Y:S01]  /*1320*/  VIADD R0, R26, 0xffffffff ;  /* 0xffffffff1a007836 */ /* 0x008fe20000000000 */
        /* <DEDUP_REMOVED lines=13> */
[----:B------:R-:W2:Y:S04]  /*1400*/  LD.E R8, desc[UR36][R2.64+0x8] ;  /* 0x0000082402087980 */ /* 0x000ea8000c101900 */
[----:B--2---:R0:W-:Y:S04]  /*1410*/  STS [R11+0x8], R8 ;  /* 0x000008080b007388 */ /* 0x0041e80000000800 */
[----:B------:R-:W2:Y:S01]  /*1420*/  LD.E R10, desc[UR36][R2.64+0xc] ;  /* 0x00000c24020a7980 */ /* 0x000ea2000c101900 */
[----:B------:R-:W-:-:S03]  /*1430*/  IADD3 R7, PT, PT, R7, 0x4, RZ ;  /* 0x0000000407077810 */ /* 0x000fc60007ffe0ff */
[----:B--2---:R0:W-:Y:S04]  /*1440*/  STS [R11+0xc], R10 ;  /* 0x00000c0a0b007388 */ /* 0x0041e80000000800 */
.L_x_29:
[----:B------:R-:W-:Y:S05]  /*1450*/  @!P1 BRA `(.L_x_27) ;  /* 0x0000000000409947 */ /* 0x000fea0003800000 */
[----:B------:R-:W-:-:S05]  /*1460*/  IMAD.WIDE.U32 R2, R7, 0x4, R4 ;  /* 0x0000000407027825 */ /* 0x000fca00078e0004 */
[----:B0-----:R-:W2:Y:S01]  /*1470*/  LD.E R0, desc[UR36][R2.64] ;  /* 0x0000002402007980 */ /* 0x001ea2000c101900 */
[----:B------:R-:W0:Y:S01]  /*1480*/  S2UR UR5, SR_CgaCtaId ;  /* 0x00000000000579c3 */ /* 0x000e220000008800 */
[----:B------:R-:W-:Y:S01]  /*1490*/  UMOV UR4, 0x400 ;  /* 0x0000040000047882 */ /* 0x000fe20000000000 */
[----:B------:R-:W-:Y:S01]  /*14a0*/  ISETP.NE.AND P0, PT, R27, 0x1, PT ;  /* 0x000000011b00780c */ /* 0x000fe20003f05270 */
[----:B------:R-:W-:-:S04]  /*14b0*/  UIADD3 UR4, UPT, UPT, UR4, 0x30, URZ ;  /* 0x0000003004047890 */ /* 0x000fc8000fffe0ff */
[----:B0-----:R-:W-:-:S06]  /*14c0*/  ULEA UR4, UR5, UR4, 0x18 ;  /* 0x0000000405047291 */ /* 0x001fcc000f8ec0ff */
[----:B------:R-:W-:-:S05]  /*14d0*/  LEA R7, R7, UR4, 0x2 ;  /* 0x0000000407077c11 */ /* 0x000fca000f8e10ff */
[----:B--2---:R2:W-:Y:S01]  /*14e0*/  STS [R7], R0 ;  /* 0x0000000007007388 */ /* 0x0045e20000000800 */
[----:B------:R-:W-:Y:S05]  /*14f0*/  @!P0 BRA `(.L_x_27) ;  /* 0x0000000000188947 */ /* 0x000fea0003800000 */
[----:B--2---:R-:W2:Y:S01]  /*1500*/  LD.E R0, desc[UR36][R2.64+0x4] ;  /* 0x0000042402007980 */ /* 0x004ea2000c101900 */
[----:B------:R-:W-:-:S03]  /*1510*/  ISETP.NE.AND P0, PT, R27, 0x2, PT ;  /* 0x000000021b00780c */ /* 0x000fc60003f05270 */
[----:B--2---:R4:W-:Y:S10]  /*1520*/  STS [R7+0x4], R0 ;  /* 0x0000040007007388 */ /* 0x0049f40000000800 */
[----:B------:R-:W-:Y:S05]  /*1530*/  @!P0 BRA `(.L_x_27) ;  /* 0x0000000000088947 */ /* 0x000fea0003800000 */
[----:B------:R-:W2:Y:S04]  /*1540*/  LD.E R2, desc[UR36][R2.64+0x8] ;  /* 0x0000082402027980 */ /* 0x000ea8000c101900 */
[----:B--2---:R0:W-:Y:S02]  /*1550*/  STS [R7+0x8], R2 ;  /* 0x0000080207007388 */ /* 0x0041e40000000800 */
.L_x_27:
[----:B------:R-:W-:-:S13]  /*1560*/  ISETP.GT.U32.AND P0, PT, R9, R22, PT ;  /* 0x000000160900720c */ /* 0x000fda0003f04070 */
[----:B------:R-:W-:Y:S05]  /*1570*/  @!P0 BRA `(.L_x_30) ;  /* 0xffffffec00c08947 */ /* 0x000fea000383ffff */
[----:B------:R-:W-:Y:S05]  /*1580*/  BSYNC.RECONVERGENT B1 ;  /* 0x0000000000017941 */ /* 0x000fea0003800200 */
.L_x_7:
[----:B0-234-:R-:W-:-:S04]  /*1590*/  MOV R0, 0x8 ;  /* 0x0000000800007802 */ /* 0x01dfc80000000f00 */
[----:B------:R0:W2:Y:S03]  /*15a0*/  LDC.64 R2, c[0x4][R0] ;  /* 0x0100000000027b82 */ /* 0x0000a60000000a00 */
[----:B-1----:R-:W-:-:S07]  /*15b0*/  LEPC R20, `(.L_x_5) ;  /* 0x000000001014794e */ /* 0x002fce0000000000 */
[----:B0-2---:R-:W-:Y:S05]  /*15c0*/  CALL.ABS.NOINC R2 ;  /* 0x0000000002007343 */ /* 0x005fea0003c00000 */
.L_x_5:
[----:B------:R-:W4:Y:S01]  /*15d0*/  S2UR UR5, SR_CgaCtaId ;  /* 0x00000000000579c3 */ /* 0x000f220000008800 */
[----:B------:R-:W-:Y:S02]  /*15e0*/  UMOV UR4, 0x400 ;  /* 0x0000040000047882 */ /* 0x000fe40000000000 */
[----:B------:R-:W-:-:S04]  /*15f0*/  UIADD3 UR4, UPT, UPT, UR4, 0x30, URZ ;  /* 0x0000003004047890 */ /* 0x000fc8000fffe0ff */
[----:B----4-:R-:W-:-:S06]  /*1600*/  ULEA UR4, UR5, UR4, 0x18 ;  /* 0x0000000405047291 */ /* 0x010fcc000f8ec0ff */
[----:B-1-3--:R-:W-:Y:S01]  /*1610*/  LEA R3, R19, UR4, 0x2 ;  /* 0x0000000413037c11 */ /* 0x00afe2000f8e10ff */
[----:B------:R-:W-:Y:S05]  /*1620*/  WARPSYNC.ALL ;  /* 0x0000000000007948 */ /* 0x000fea0003800000 */
[----:B------:R-:W1:Y:S08]  /*1630*/  S2UR UR9, SR_CgaCtaId ;  /* 0x00000000000979c3 */ /* 0x000e700000008800 */
[----:B------:R-:W-:Y:S06]  /*1640*/  BAR.SYNC.DEFER_BLOCKING 0x0 ;  /* 0x0000000000007b1d */ /* 0x000fec0000010000 */
[----:B------:R-:W-:-:S02]  /*1650*/  UMOV UR8, 0x400 ;  /* 0x0000040000087882 */ /* 0x000fc40000000000 */
[----:B------:R-:W3:Y:S01]  /*1660*/  LDC.64 R4, c[0x0][0x398] ;  /* 0x0000e600ff047b82 */ /* 0x000ee20000000a00 */
[----:B------:R-:W-:Y:S01]  /*1670*/  BSSY.RECONVERGENT B0, `(.L_x_31) ;  /* 0x0000016000007945 */ /* 0x000fe20003800200 */
[----:B-1----:R-:W-:-:S09]  /*1680*/  ULEA UR10, UR9, UR8, 0x18 ;  /* 0x00000008090a7291 */ /* 0x002fd2000f8ec0ff */
[----:B------:R-:W1:Y:S02]  /*1690*/  LDS R0, [UR10+0x40] ;  /* 0x0000400aff007984 */ /* 0x000e640008000800 */
[C---:B-1----:R-:W-:Y:S02]  /*16a0*/  ISETP.GE.U32.AND P0, PT, R19.reuse, R0, PT ;  /* 0x000000001300720c */ /* 0x042fe40003f06070 */
[----:B------:R-:W1:Y:S11]  /*16b0*/  LDC R0, c[0x0][0x370] ;  /* 0x0000dc00ff007b82 */ /* 0x000e760000000800 */
[----:B------:R-:W4:Y:S04]  /*16c0*/  @!P0 LDS R3, [R3] ;  /* 0x0000000003038984 */ /* 0x000f280000000800 */
[----:B----4-:R4:W-:Y:S01]  /*16d0*/  @!P0 STG.E desc[UR36][R16.64], R3 ;  /* 0x0000000310008986 */ /* 0x0109e2000c101924 */
[----:B------:R-:W-:Y:S01]  /*16e0*/  BAR.SYNC.DEFER_BLOCKING 0x0 ;  /* 0x0000000000007b1d */ /* 0x000fe20000010000 */
[----:B------:R-:W-:-:S13]  /*16f0*/  ISETP.NE.AND P0, PT, R19, RZ, PT ;  /* 0x000000ff1300720c */ /* 0x000fda0003f05270 */
[----:B-1-34-:R-:W-:Y:S05]  /*1700*/  @P0 BRA `(.L_x_32) ;  /* 0x0000000000300947 */ /* 0x01afea0003800000 */
[----:B------:R-:W-:Y:S01]  /*1710*/  @!PT LDS RZ, [RZ] ;  /* 0x00000000fffff984 */ /* 0x000fe20000000800 */
[----:B------:R-:W-:Y:S01]  /*1720*/  @!PT LDS RZ, [RZ] ;  /* 0x00000000fffff984 */ /* 0x000fe20000000800 */
[----:B------:R-:W-:Y:S01]  /*1730*/  @!PT LDS RZ, [RZ] ;  /* 0x00000000fffff984 */ /* 0x000fe20000000800 */
[----:B------:R-:W-:Y:S01]  /*1740*/  @!PT LDS RZ, [RZ] ;  /* 0x00000000fffff984 */ /* 0x000fe20000000800 */
[----:B------:R-:W-:-:S00]  /*1750*/  MEMBAR.ALL.CTA ;  /* 0x0000000000007992 */ /* 0x000fc00000008000 */
[----:B------:R-:W-:Y:S06]  /*1760*/  MEMBAR.SC.GPU ;  /* 0x0000000000007992 */ /* 0x000fec0000002000 */
[----:B------:R-:W-:-:S00]  /*1770*/  ERRBAR ;  /* 0x00000000000079ab */ /* 0x000fc00000000000 */
[----:B------:R-:W-:Y:S06]  /*1780*/  CGAERRBAR ;  /* 0x00000000000075ab */ /* 0x000fec0000000000 */
[----:B------:R-:W-:Y:S02]  /*1790*/  CCTL.IVALL ;  /* 0x00000000ff00798f */ /* 0x000fe40002000000 */
[----:B------:R-:W1:Y:S01]  /*17a0*/  LDC.64 R2, c[0x0][0x398] ;  /* 0x0000e600ff027b82 */ /* 0x000e620000000a00 */
[----:B------:R-:W-:-:S05]  /*17b0*/  IMAD.MOV.U32 R7, RZ, RZ, 0x1 ;  /* 0x00000001ff077424 */ /* 0x000fca00078e00ff */
[----:B-1----:R1:W5:Y:S02]  /*17c0*/  ATOMG.E.ADD.STRONG.GPU PT, RZ, desc[UR36][R2.64], R7 ;  /* 0x8000000702ff79a8 */ /* 0x00236400081ef124 */
.L_x_32:
[----:B------:R-:W-:Y:S05]  /*17d0*/  BSYNC.RECONVERGENT B0 ;  /* 0x0000000000007941 */ /* 0x000fea0003800200 */
.L_x_31:
[----:B------:R-:W-:Y:S01]  /*17e0*/  BSSY B0, `(.L_x_33) ;  /* 0x0000005000007945 */ /* 0x000fe20003800000 */
.L_x_34:
[----:B------:R-:W-:Y:S05]  /*17f0*/  YIELD ;  /* 0x0000000000007946 */ /* 0x000fea0003800000 */
[----:B-1----:R-:W3:Y:S02]  /*1800*/  ATOMG.E.OR.STRONG.GPU PT, R3, desc[UR36][R4.64], RZ ;  /* 0x800000ff040379a8 */ /* 0x002ee4000b1ef124 */
[----:B---3--:R-:W-:-:S13]  /*1810*/  ISETP.GE.U32.AND P0, PT, R3, R0, PT ;  /* 0x000000000300720c */ /* 0x008fda0003f06070 */
[----:B------:R-:W-:Y:S05]  /*1820*/  @!P0 BRA `(.L_x_34) ;  /* 0xfffffffc00f08947 */ /* 0x000fea000383ffff */
[----:B------:R-:W-:Y:S05]  /*1830*/  BSYNC B0 ;  /* 0x0000000000007941 */ /* 0x000fea0003800000 */
.L_x_33:
[----:B------:R-:W1:Y:S01]  /*1840*/  LDCU UR4, c[0x0][0x390] ;  /* 0x00007200ff0477ac */ /* 0x000e620008000800 */
[----:B------:R-:W-:-:S05]  /*1850*/  IMAD.SHL.U32 R8, R18, 0x2, RZ ;  /* 0x0000000212087824 */ /* 0x000fca00078e00ff */
[----:B-1----:R-:W-:-:S13]  /*1860*/  ISETP.GT.U32.AND P0, PT, R8, UR4, PT ;  /* 0x0000000408007c0c */ /* 0x002fda000bf04070 */
[----:B------:R-:W-:Y:S05]  /*1870*/  @P0 EXIT ;  /* 0x000000000000094d */ /* 0x000fea0003800000 */
[----:B------:R-:W1:Y:S01]  /*1880*/  LDC.64 R2, c[0x0][0x388] ;  /* 0x0000e200ff027b82 */ /* 0x000e620000000a00 */
[----:B------:R-:W-:Y:S01]  /*1890*/  UIADD3 UR4, UPT, UPT, UR8, 0x10, URZ ;  /* 0x0000001008047890 */ /* 0x000fe2000fffe0ff */
[C---:B------:R-:W-:Y:S02]  /*18a0*/  VIADD R5, R19.reuse, UR38 ;  /* 0x0000002613057c36 */ /* 0x040fe40008000000 */
[----:B------:R-:W-:Y:S01]  /*18b0*/  HFMA2 R11, -RZ, RZ, 0, 0 ;  /* 0x00000000ff0b7431 */ /* 0x000fe200000001ff */
[C---:B------:R-:W-:Y:S01]  /*18c0*/  LEA R9, R19.reuse, UR10, 0x2 ;  /* 0x0000000a13097c11 */ /* 0x040fe2000f8e10ff */
[----:B------:R-:W-:Y:S01]  /*18d0*/  ULEA UR4, UR9, UR4, 0x18 ;  /* 0x0000000409047291 */ /* 0x000fe2000f8ec0ff */
[----:B------:R-:W-:-:S05]  /*18e0*/  VIADD R10, R19, 0x1 ;  /* 0x00000001130a7836 */ /* 0x000fca0000000000 */
[----:B------:R-:W-:Y:S01]  /*18f0*/  LEA R12, R19, UR4, 0x2 ;  /* 0x00000004130c7c11 */ /* 0x000fe2000f8e10ff */
[----:B-1----:R-:W-:-:S07]  /*1900*/  IMAD.WIDE.U32 R2, R5, 0x4, R2 ;  /* 0x0000000405027825 */ /* 0x002fce00078e0002 */
.L_x_87:
[----:B-1----:R-:W1:Y:S01]  /*1910*/  I2F.U32.RP R6, R8 ;  /* 0x0000000800067306 */ /* 0x002e620000209000 */
[----:B------:R-:W-:Y:S01]  /*1920*/  ISETP.NE.U32.AND P1, PT, R8, RZ, PT ;  /* 0x000000ff0800720c */ /* 0x000fe20003f25070 */
[----:B------:R-:W3:Y:S01]  /*1930*/  LDCU UR4, c[0x0][0x390] ;  /* 0x00007200ff0477ac */ /* 0x000ee20008000800 */
[----:B------:R-:W-:Y:S01]  /*1940*/  LOP3.LUT R26, R18, 0x7fffffff, RZ, 0xc0, !PT ;  /* 0x7fffffff121a7812 */ /* 0x000fe200078ec0ff */
[----:B------:R-:W-:-:S04]  /*1950*/  IMAD.MOV.U32 R14, RZ, RZ, R8 ;  /* 0x000000ffff0e7224 */ /* 0x000fc800078e0008 */
[----:B-1----:R-:W1:Y:S02]  /*1960*/  MUFU.RCP R6, R6 ;  /* 0x0000000600067308 */ /* 0x002e640000001000 */
[----:B-1----:R-:W-:-:S06]  /*1970*/  VIADD R4, R6, 0xffffffe ;  /* 0x0ffffffe06047836 */ /* 0x002fcc0000000000 */
[----:B------:R1:W4:Y:S02]  /*1980*/  F2I.FTZ.U32.TRUNC.NTZ R5, R4 ;  /* 0x0000000400057305 */ /* 0x000324000021f000 */
[----:B-1----:R-:W-:Y:S02]  /*1990*/  IMAD.MOV.U32 R4, RZ, RZ, RZ ;  /* 0x000000ffff047224 */ /* 0x002fe400078e00ff */
[----:B0---4-:R-:W-:-:S04]  /*19a0*/  IMAD.MOV R7, RZ, RZ, -R5 ;  /* 0x000000ffff077224 */ /* 0x011fc800078e0a05 */
[----:B------:R-:W-:-:S04]  /*19b0*/  IMAD R7, R7, R8, RZ ;  /* 0x0000000807077224 */ /* 0x000fc800078e02ff */
[----:B------:R-:W-:Y:S02]  /*19c0*/  IMAD.HI.U32 R5, R5, R7, R4 ;  /* 0x0000000705057227 */ /* 0x000fe400078e0004 */
[----:B------:R-:W1:Y:S04]  /*19d0*/  LDC.64 R6, c[0x0][0x380] ;  /* 0x0000e000ff067b82 */ /* 0x000e680000000a00 */
[----:B------:R-:W-:-:S04]  /*19e0*/  IMAD.HI.U32 R5, R5, UR38, RZ ;  /* 0x0000002605057c27 */ /* 0x000fc8000f8e00ff */
[----:B------:R-:W-:-:S04]  /*19f0*/  IMAD.MOV R5, RZ, RZ, -R5 ;  /* 0x000000ffff057224 */ /* 0x000fc800078e0a05 */
[----:B------:R-:W-:-:S05]  /*1a00*/  IMAD R13, R8, R5, UR38 ;  /* 0x00000026080d7e24 */ /* 0x000fca000f8e0205 */
[----:B------:R-:W-:-:S13]  /*1a10*/  ISETP.GE.U32.AND P0, PT, R13, R8, PT ;  /* 0x000000080d00720c */ /* 0x000fda0003f06070 */
[----:B------:R-:W-:-:S04]  /*1a20*/  @P0 IADD3 R13, PT, PT, R13, -R8, RZ ;  /* 0x800000080d0d0210 */ /* 0x000fc80007ffe0ff */
[----:B------:R-:W-:-:S13]  /*1a30*/  ISETP.GE.U32.AND P0, PT, R13, R8, PT ;  /* 0x000000080d00720c */ /* 0x000fda0003f06070 */
[----:B------:R-:W-:Y:S01]  /*1a40*/  @P0 IMAD.IADD R13, R13, 0x1, -R8 ;  /* 0x000000010d0d0824 */ /* 0x000fe200078e0a08 */
[----:B------:R-:W-:Y:S02]  /*1a50*/  @!P1 LOP3.LUT R13, RZ, R8, RZ, 0x33, !PT ;  /* 0x00000008ff0d9212 */ /* 0x000fe400078e33ff */
[----:B------:R-:W-:Y:S02]  /*1a60*/  ISETP.NE.AND P0, PT, R19, RZ, PT ;  /* 0x000000ff1300720c */ /* 0x000fe40003f05270 */
[----:B------:R-:W-:-:S05]  /*1a70*/  IADD3 R5, PT, PT, -R13, UR38, RZ ;  /* 0x000000260d057c10 */ /* 0x000fca000fffe1ff */
[C---:B------:R-:W-:Y:S02]  /*1a80*/  IMAD.IADD R15, R5.reuse, 0x1, R26 ;  /* 0x00000001050f7824 */ /* 0x040fe400078e021a */
[----:B-1----:R-:W-:-:S04]  /*1a90*/  IMAD.WIDE.U32 R4, R5, 0x4, R6 ;  /* 0x0000000405047825 */ /* 0x002fc800078e0006 */
[----:B------:R-:W-:Y:S02]  /*1aa0*/  IMAD.MOV R21, RZ, RZ, -R15 ;  /* 0x000000ffff157224 */ /* 0x000fe400078e0a0f */
[----:B------:R-:W-:-:S03]  /*1ab0*/  IMAD.WIDE.U32 R6, R15, 0x4, R6 ;  /* 0x000000040f067825 */ /* 0x000fc600078e0006 */
[----:B---3--:R-:W-:Y:S01]  /*1ac0*/  VIADDMNMX.U32 R24, R21, UR4, R26, PT ;  /* 0x0000000415187c46 */ /* 0x008fe2000b80001a */
[----:B------:R-:W-:Y:S06]  /*1ad0*/  @P0 BRA `(.L_x_35) ;  /* 0x0000000400a00947 */ /* 0x000fec0003800000 */
[----:B------:R-:W1:Y:S01]  /*1ae0*/  S2UR UR5, SR_CgaCtaId ;  /* 0x00000000000579c3 */ /* 0x000e620000008800 */
[----:B------:R-:W-:Y:S01]  /*1af0*/  UMOV UR4, 0x400 ;  /* 0x0000040000047882 */ /* 0x000fe20000000000 */
[C---:B------:R-:W-:Y:S01]  /*1b00*/  IMAD.IADD R30, R13.reuse, 0x1, -R26 ;  /* 0x000000010d1e7824 */ /* 0x040fe200078e0a1a */
[C---:B------:R-:W-:Y:S01]  /*1b10*/  VIMNMX R32, PT, PT, R13.reuse, R26, PT ;  /* 0x0000001a0d207248 */ /* 0x040fe20003fe0100 */
[----:B------:R-:W-:Y:S01]  /*1b20*/  BSSY.RECONVERGENT B0, `(.L_x_36) ;  /* 0x000002b000007945 */ /* 0x000fe20003800200 */
[C---:B------:R-:W-:Y:S02]  /*1b30*/  ISETP.GE.AND P0, PT, R13.reuse, R24, PT ;  /* 0x000000180d00720c */ /* 0x040fe40003f06270 */
[C---:B------:R-:W-:Y:S01]  /*1b40*/  ISETP.GE.AND P1, PT, R13.reuse, R26, PT ;  /* 0x0000001a0d00720c */ /* 0x040fe20003f26270 */
[C---:B------:R-:W-:Y:S01]  /*1b50*/  IMAD.IADD R29, R13.reuse, 0x1, -R32 ;  /* 0x000000010d1d7824 */ /* 0x040fe200078e0a20 */
[----:B------:R-:W-:Y:S02]  /*1b60*/  IADD3 R27, PT, PT, R13, -R24, RZ ;  /* 0x800000180d1b7210 */ /* 0x000fe40007ffe0ff */
[----:B------:R-:W-:-:S02]  /*1b70*/  SEL R30, R30, RZ, P1 ;  /* 0x000000ff1e1e7207 */ /* 0x000fc40000800000 */
[----:B------:R-:W-:Y:S01]  /*1b80*/  SEL R27, R27, RZ, P0 ;  /* 0x000000ff1b1b7207 */ /* 0x000fe20000000000 */
[----:B-1----:R-:W-:-:S09]  /*1b90*/  ULEA UR4, UR5, UR4, 0x18 ;  /* 0x0000000405047291 */ /* 0x002fd2000f8ec0ff */
[----:B------:R-:W1:Y:S03]  /*1ba0*/  LDS R28, [UR4+0x40] ;  /* 0x00004004ff1c7984 */ /* 0x000e660008000800 */
.L_x_41:
[----:B------:R-:W-:Y:S01]  /*1bb0*/  BSSY.RECONVERGENT B1, `(.L_x_37) ;  /* 0x0000012000017945 */ /* 0x000fe20003800200 */
.L_x_39:
[----:B------:R-:W-:Y:S01]  /*1bc0*/  ISETP.GE.AND P0, PT, R29, R24, PT ;  /* 0x000000181d00720c */ /* 0x000fe20003f06270 */
[----:B------:R-:W-:Y:S02]  /*1bd0*/  IMAD.MOV.U32 R15, RZ, RZ, R32 ;  /* 0x000000ffff0f7224 */ /* 0x000fe400078e0020 */
[----:B------:R-:W-:Y:S01]  /*1be0*/  IMAD.MOV.U32 R25, RZ, RZ, R29 ;  /* 0x000000ffff197224 */ /* 0x000fe200078e001d */
[----:B------:R-:W-:-:S13]  /*1bf0*/  ISETP.LT.OR P0, PT, R32, 0x1, P0 ;  /* 0x000000012000780c */ /* 0x000fda0000701670 */
[----:B------:R-:W-:Y:S05]  /*1c00*/  @P0 BRA `(.L_x_38) ;  /* 0x0000000000300947 */ /* 0x000fea0003800000 */
[----:B------:R-:W-:Y:S01]  /*1c10*/  IADD3 R23, PT, PT, R32, -0x1, RZ ;  /* 0xffffffff20177810 */ /* 0x000fe20007ffe0ff */
[----:B------:R-:W-:-:S04]  /*1c20*/  IMAD.WIDE R20, R29, 0x4, R6 ;  /* 0x000000041d147825 */ /* 0x000fc800078e0206 */
[----:B------:R-:W-:Y:S02]  /*1c30*/  IMAD.WIDE.U32 R22, R23, 0x4, R4 ;  /* 0x0000000417167825 */ /* 0x000fe400078e0004 */
[----:B------:R-:W3:Y:S04]  /*1c40*/  LDG.E R21, desc[UR36][R20.64] ;  /* 0x0000002414157981 */ /* 0x000ee8000c1e1900 */
[----:B------:R-:W3:Y:S02]  /*1c50*/  LDG.E R22, desc[UR36][R22.64] ;  /* 0x0000002416167981 */ /* 0x000ee4000c1e1900 */
[----:B---3--:R-:W-:-:S13]  /*1c60*/  ISETP.GT.AND P0, PT, R22, R21, PT ;  /* 0x000000151600720c */ /* 0x008fda0003f04270 */
[----:B------:R-:W-:Y:S01]  /*1c70*/  @P0 IADD3 R31, PT, PT, R32, 0x1, -R27 ;  /* 0x00000001201f0810 */ /* 0x000fe20007ffe81b */
[----:B------:R-:W-:-:S03]  /*1c80*/  @P0 IMAD.MOV.U32 R30, RZ, RZ, R25 ;  /* 0x000000ffff1e0224 */ /* 0x000fc600078e0019 */
[----:B------:R-:W-:-:S05]  /*1c90*/  @P0 SHF.R.S32.HI R31, RZ, 0x1, R31 ;  /* 0x00000001ff1f0819 */ /* 0x000fca000001141f */
[----:B------:R-:W-:Y:S02]  /*1ca0*/  @P0 IMAD.IADD R29, R31, 0x1, R29 ;  /* 0x000000011f1d0824 */ /* 0x000fe400078e021d */
[----:B------:R-:W-:Y:S01]  /*1cb0*/  @P0 IMAD.IADD R32, R32, 0x1, -R31 ;  /* 0x0000000120200824 */ /* 0x000fe200078e0a1f */
[----:B------:R-:W-:Y:S06]  /*1cc0*/  @P0 BRA `(.L_x_39) ;  /* 0xfffffffc00bc0947 */ /* 0x000fec000383ffff */
.L_x_38:
[----:B------:R-:W-:Y:S05]  /*1cd0*/  BSYNC.RECONVERGENT B1 ;  /* 0x0000000000017941 */ /* 0x000fea0003800200 */
.L_x_37:
[----:B------:R-:W-:-:S04]  /*1ce0*/  ISETP.GE.AND P0, PT, R25, 0x1, PT ;  /* 0x000000011900780c */ /* 0x000fc80003f06270 */
[----:B------:R-:W-:-:S13]  /*1cf0*/  ISETP.GE.OR P0, PT, R15, R26, !P0 ;  /* 0x0000001a0f00720c */ /* 0x000fda0004706670 */
[----:B------:R-:W-:Y:S05]  /*1d00*/  @P0 BRA `(.L_x_40) ;  /* 0x0000000000300947 */ /* 0x000fea0003800000 */
[----:B------:R-:W-:Y:S02]  /*1d10*/  VIADD R23, R25, 0xffffffff ;  /* 0xffffffff19177836 */ /* 0x000fe40000000000 */
[----:B------:R-:W-:-:S04]  /*1d20*/  IMAD.WIDE R20, R15, 0x4, R4 ;  /* 0x000000040f147825 */ /* 0x000fc800078e0204 */
[----:B------:R-:W-:Y:S02]  /*1d30*/  IMAD.WIDE.U32 R22, R23, 0x4, R6 ;  /* 0x0000000417167825 */ /* 0x000fe400078e0006 */
[----:B------:R-:W3:Y:S04]  /*1d40*/  LDG.E R21, desc[UR36][R20.64] ;  /* 0x0000002414157981 */ /* 0x000ee8000c1e1900 */
[----:B------:R-:W3:Y:S02]  /*1d50*/  LDG.E R22, desc[UR36][R22.64] ;  /* 0x0000002416167981 */ /* 0x000ee4000c1e1900 */
[----:B---3--:R-:W-:-:S13]  /*1d60*/  ISETP.GE.AND P0, PT, R22, R21, PT ;  /* 0x000000151600720c */ /* 0x008fda0003f06270 */
[----:B------:R-:W-:-:S04]  /*1d70*/  @P0 IADD3 R27, PT, PT, R25, 0x1, -R30 ;  /* 0x00000001191b0810 */ /* 0x000fc80007ffe81e */
[----:B------:R-:W-:Y:S02]  /*1d80*/  @P0 SHF.R.S32.HI R32, RZ, 0x1, R27 ;  /* 0x00000001ff200819 */ /* 0x000fe4000001141b */
[----:B------:R-:W-:-:S03]  /*1d90*/  @P0 MOV R27, R15 ;  /* 0x0000000f001b0202 */ /* 0x000fc60000000f00 */
[----:B------:R-:W-:Y:S02]  /*1da0*/  @P0 IMAD.IADD R29, R25, 0x1, -R32 ;  /* 0x00000001191d0824 */ /* 0x000fe400078e0a20 */
[----:B------:R-:W-:Y:S01]  /*1db0*/  @P0 IMAD.IADD R32, R32, 0x1, R15 ;  /* 0x0000000120200824 */ /* 0x000fe200078e020f */
[----:B------:R-:W-:Y:S06]  /*1dc0*/  @P0 BRA `(.L_x_41) ;  /* 0xfffffffc00780947 */ /* 0x000fec000383ffff */
.L_x_40:
[----:B------:R-:W-:Y:S05]  /*1dd0*/  BSYNC.RECONVERGENT B0 ;  /* 0x0000000000007941 */ /* 0x000fea0003800200 */
.L_x_36:
[----:B------:R-:W3:Y:S01]  /*1de0*/  S2UR UR5, SR_CgaCtaId ;  /* 0x00000000000579c3 */ /* 0x000ee20000008800 */
[----:B------:R-:W-:Y:S01]  /*1df0*/  UMOV UR4, 0x400 ;  /* 0x0000040000047882 */ /* 0x000fe20000000000 */
[----:B-1----:R-:W-:Y:S01]  /*1e00*/  IMAD.IADD R25, R13, 0x1, R28 ;  /* 0x000000010d197824 */ /* 0x002fe200078e021c */
[----:B------:R-:W-:Y:S03]  /*1e10*/  BSSY.RECONVERGENT B0, `(.L_x_42) ;  /* 0x000002d000007945 */ /* 0x000fe60003800200 */
[C---:B------:R-:W-:Y:S01]  /*1e20*/  IMAD.IADD R31, R25.reuse, 0x1, -R24 ;  /* 0x00000001191f7824 */ /* 0x040fe200078e0a18 */
[CC--:B------:R-:W-:Y:S02]  /*1e30*/  VIMNMX R30, PT, PT, R26.reuse, R25.reuse, PT ;  /* 0x000000191a1e7248 */ /* 0x0c0fe40003fe0100 */
[C---:B------:R-:W-:Y:S02]  /*1e40*/  ISETP.GE.AND P0, PT, R25.reuse, R24, PT ;  /* 0x000000181900720c */ /* 0x040fe40003f06270 */
[C---:B------:R-:W-:Y:S01]  /*1e50*/  ISETP.GE.AND P1, PT, R25.reuse, R26, PT ;  /* 0x0000001a1900720c */ /* 0x040fe20003f26270 */
[----:B------:R-:W-:Y:S01]  /*1e60*/  IMAD.IADD R33, R25, 0x1, -R30 ;  /* 0x0000000119217824 */ /* 0x000fe200078e0a1e */
[----:B------:R-:W-:-:S02]  /*1e70*/  IADD3 R28, PT, PT, -R26, R25, RZ ;  /* 0x000000191a1c7210 */ /* 0x000fc40007ffe1ff */
[----:B------:R-:W-:Y:S02]  /*1e80*/  SEL R31, R31, RZ, P0 ;  /* 0x000000ff1f1f7207 */ /* 0x000fe40000000000 */
[----:B------:R-:W-:Y:S01]  /*1e90*/  SEL R28, R28, RZ, P1 ;  /* 0x000000ff1c1c7207 */ /* 0x000fe20000800000 */
[----:B---3--:R-:W-:-:S09]  /*1ea0*/  ULEA UR4, UR5, UR4, 0x18 ;  /* 0x0000000405047291 */ /* 0x008fd2000f8ec0ff */
[----:B------:R1:W-:Y:S03]  /*1eb0*/  STS [UR4+0x20], R15 ;  /* 0x0000200fff007988 */ /* 0x0003e60008000804 */
.L_x_47:
[----:B------:R-:W-:Y:S01]  /*1ec0*/  BSSY.RECONVERGENT B1, `(.L_x_43) ;  /* 0x0000012000017945 */ /* 0x000fe20003800200 */
.L_x_45:
[----:B------:R-:W-:Y:S01]  /*1ed0*/  ISETP.GE.AND P0, PT, R33, R24, PT ;  /* 0x000000182100720c */ /* 0x000fe20003f06270 */
[----:B------:R-:W-:Y:S02]  /*1ee0*/  IMAD.MOV.U32 R29, RZ, RZ, R30 ;  /* 0x000000ffff1d7224 */ /* 0x000fe400078e001e */
[----:B------:R-:W-:Y:S01]  /*1ef0*/  IMAD.MOV.U32 R27, RZ, RZ, R33 ;  /* 0x000000ffff1b7224 */ /* 0x000fe200078e0021 */
[----:B------:R-:W-:-:S13]  /*1f00*/  ISETP.LT.OR P0, PT, R30, 0x1, P0 ;  /* 0x000000011e00780c */ /* 0x000fda0000701670 */
[----:B------:R-:W-:Y:S05]  /*1f10*/  @P0 BRA `(.L_x_44) ;  /* 0x0000000000300947 */ /* 0x000fea0003800000 */
[----:B------:R-:W-:Y:S02]  /*1f20*/  VIADD R23, R30, 0xffffffff ;  /* 0xffffffff1e177836 */ /* 0x000fe40000000000 */
[----:B------:R-:W-:-:S04]  /*1f30*/  IMAD.WIDE R20, R33, 0x4, R6 ;  /* 0x0000000421147825 */ /* 0x000fc800078e0206 */
[----:B------:R-:W-:Y:S02]  /*1f40*/  IMAD.WIDE.U32 R22, R23, 0x4, R4 ;  /* 0x0000000417167825 */ /* 0x000fe400078e0004 */
[----:B------:R-:W3:Y:S04]  /*1f50*/  LDG.E R21, desc[UR36][R20.64] ;  /* 0x0000002414157981 */ /* 0x000ee8000c1e1900 */
[----:B------:R-:W3:Y:S02]  /*1f60*/  LDG.E R22, desc[UR36][R22.64] ;  /* 0x0000002416167981 */ /* 0x000ee4000c1e1900 */
[----:B---3--:R-:W-:-:S13]  /*1f70*/  ISETP.GT.AND P0, PT, R22, R21, PT ;  /* 0x000000151600720c */ /* 0x008fda0003f04270 */
[----:B------:R-:W-:Y:S02]  /*1f80*/  @P0 IADD3 R32, PT, PT, R30, 0x1, -R31 ;  /* 0x000000011e200810 */ /* 0x000fe40007ffe81f */
[----:B------:R-:W-:Y:S02]  /*1f90*/  @P0 MOV R28, R27 ;  /* 0x0000001b001c0202 */ /* 0x000fe40000000f00 */
[----:B------:R-:W-:-:S05]  /*1fa0*/  @P0 SHF.R.S32.HI R32, RZ, 0x1, R32 ;  /* 0x00000001ff200819 */ /* 0x000fca0000011420 */
[----:B------:R-:W-:Y:S02]  /*1fb0*/  @P0 IMAD.IADD R33, R32, 0x1, R33 ;  /* 0x0000000120210824 */ /* 0x000fe400078e0221 */
[----:B------:R-:W-:Y:S01]  /*1fc0*/  @P0 IMAD.IADD R30, R30, 0x1, -R32 ;  /* 0x000000011e1e0824 */ /* 0x000fe200078e0a20 */
[----:B------:R-:W-:Y:S06]  /*1fd0*/  @P0 BRA `(.L_x_45) ;  /* 0xfffffffc00bc0947 */ /* 0x000fec000383ffff */
.L_x_44:
[----:B------:R-:W-:Y:S05]  /*1fe0*/  BSYNC.RECONVERGENT B1 ;  /* 0x0000000000017941 */ /* 0x000fea0003800200 */
.L_x_43:
        /* <DEDUP_REMOVED lines=9> */
[----:B------:R-:W-:Y:S01]  /*2080*/  @P0 IADD3 R30, PT, PT, R27, 0x1, -R28 ;  /* 0x000000011b1e0810 */ /* 0x000fe20007ffe81c */
[----:B------:R-:W-:-:S03]  /*2090*/  @P0 IMAD.MOV.U32 R31, RZ, RZ, R29 ;  /* 0x000000ffff1f0224 */ /* 0x000fc600078e001d */
[----:B------:R-:W-:-:S04]  /*20a0*/  @P0 SHF.R.S32.HI R30, RZ, 0x1, R30 ;  /* 0x00000001ff1e0819 */ /* 0x000fc8000001141e */
[C---:B------:R-:W-:Y:S01]  /*20b0*/  @P0 IADD3 R33, PT, PT, -R30.reuse, R27, RZ ;  /* 0x0000001b1e210210 */ /* 0x040fe20007ffe1ff */
[----:B------:R-:W-:Y:S01]  /*20c0*/  @P0 IMAD.IADD R30, R30, 0x1, R29 ;  /* 0x000000011e1e0824 */ /* 0x000fe200078e021d */
[----:B------:R-:W-:Y:S06]  /*20d0*/  @P0 BRA `(.L_x_47) ;  /* 0xfffffffc00780947 */ /* 0x000fec000383ffff */
.L_x_46:
[----:B------:R-:W-:Y:S05]  /*20e0*/  BSYNC.RECONVERGENT B0 ;  /* 0x0000000000007941 */ /* 0x000fea0003800200 */
.L_x_42:
[----:B------:R-:W3:Y:S01]  /*20f0*/  S2UR UR5, SR_CgaCtaId ;  /* 0x00000000000579c3 */ /* 0x000ee20000008800 */
[----:B------:R-:W-:Y:S01]  /*2100*/  UMOV UR4, 0x400 ;  /* 0x0000040000047882 */ /* 0x000fe20000000000 */
[----:B------:R-:W-:Y:S02]  /*2110*/  IMAD.IADD R24, R13, 0x1, -R15 ;  /* 0x000000010d187824 */ /* 0x000fe400078e0a0f */
[----:B------:R-:W-:Y:S01]  /*2120*/  IMAD.IADD R25, R25, 0x1, -R29 ;  /* 0x0000000119197824 */ /* 0x000fe200078e0a1d */
[----:B---3--:R-:W-:-:S09]  /*2130*/  ULEA UR4, UR5, UR4, 0x18 ;  /* 0x0000000405047291 */ /* 0x008fd2000f8ec0ff */
[----:B------:R3:W-:Y:S04]  /*2140*/  STS.64 [UR4+0x28], R24 ;  /* 0x00002818ff007988 */ /* 0x0007e80008000a04 */
[----:B------:R3:W-:Y:S02]  /*2150*/  STS [UR4+0x24], R29 ;  /* 0x0000241dff007988 */ /* 0x0007e40008000804 */
.L_x_35:
[----:B------:R-:W-:Y:S05]  /*2160*/  WARPSYNC.ALL ;  /* 0x0000000000007948 */ /* 0x000fea0003800000 */
[----:B------:R-:W4:Y:S08]  /*2170*/  S2UR UR5, SR_CgaCtaId ;  /* 0x00000000000579c3 */ /* 0x000f300000008800 */
[----:B------:R-:W-:Y:S06]  /*2180*/  BAR.SYNC.DEFER_BLOCKING 0x0 ;  /* 0x0000000000007b1d */ /* 0x000fec0000010000 */
[----:B------:R-:W-:Y:S01]  /*2190*/  UMOV UR4, 0x400 ;  /* 0x0000040000047882 */ /* 0x000fe20000000000 */
[----:B------:R-:W-:Y:S01]  /*21a0*/  BSSY.RECONVERGENT B0, `(.L_x_48) ;  /* 0x000000a000007945 */ /* 0x000fe20003800200 */
[----:B----4-:R-:W-:-:S09]  /*21b0*/  ULEA UR6, UR5, UR4, 0x18 ;  /* 0x0000000405067291 */ /* 0x010fd2000f8ec0ff */
[----:B------:R-:W4:Y:S02]  /*21c0*/  LDS.64 R22, [UR6+0x20] ;  /* 0x00002006ff167984 */ /* 0x000f240008000a00 */
[----:B----4-:R-:W-:-:S05]  /*21d0*/  IMAD.IADD R20, R23, 0x1, -R22 ;  /* 0x0000000117147824 */ /* 0x010fca00078e0a16 */
[----:B------:R-:W-:-:S13]  /*21e0*/  ISETP.GE.U32.AND P0, PT, R19, R20, PT ;  /* 0x000000141300720c */ /* 0x000fda0003f06070 */
[----:B------:R-:W-:Y:S05]  /*21f0*/  @P0 BRA `(.L_x_49) ;  /* 0x0000000000100947 */ /* 0x000fea0003800000 */
[----:B-1----:R-:W-:-:S05]  /*2200*/  IADD3 R15, PT, PT, R19, R22, RZ ;  /* 0x00000016130f7210 */ /* 0x002fca0007ffe0ff */
[----:B------:R-:W-:-:S06]  /*2210*/  IMAD.WIDE.U32 R4, R15, 0x4, R4 ;  /* 0x000000040f047825 */ /* 0x000fcc00078e0004 */
[----:B------:R-:W4:Y:S04]  /*2220*/  LDG.E R4, desc[UR36][R4.64] ;  /* 0x0000002404047981 */ /* 0x000f28000c1e1900 */
[----:B----4-:R4:W-:Y:S02]  /*2230*/  STS [R9], R4 ;  /* 0x0000000409007388 */ /* 0x0109e40000000800 */
.L_x_49:
[----:B------:R-:W-:Y:S05]  /*2240*/  BSYNC.RECONVERGENT B0 ;  /* 0x0000000000007941 */ /* 0x000fea0003800200 */
.L_x_48:
[----:B------:R-:W4:Y:S01]  /*2250*/  LDS.64 R20, [UR6+0x28] ;  /* 0x00002806ff147984 */ /* 0x000f220008000a00 */
[----:B------:R-:W-:Y:S01]  /*2260*/  BSSY.RECONVERGENT B0, `(.L_x_50) ;  /* 0x0000008000007945 */ /* 0x000fe20003800200 */
[----:B----4-:R-:W-:-:S05]  /*2270*/  IMAD.IADD R4, R21, 0x1, -R20 ;  /* 0x0000000115047824 */ /* 0x010fca00078e0a14 */
[----:B------:R-:W-:-:S13]  /*2280*/  ISETP.GE.U32.AND P0, PT, R19, R4, PT ;  /* 0x000000041300720c */ /* 0x000fda0003f06070 */
[----:B------:R-:W-:Y:S05]  /*2290*/  @P0 BRA `(.L_x_51) ;  /* 0x0000000000100947 */ /* 0x000fea0003800000 */
[----:B------:R-:W-:-:S04]  /*22a0*/  IMAD.IADD R5, R19, 0x1, R20 ;  /* 0x0000000113057824 */ /* 0x000fc800078e0214 */
[----:B------:R-:W-:-:S06]  /*22b0*/  IMAD.WIDE.U32 R6, R5, 0x4, R6 ;  /* 0x0000000405067825 */ /* 0x000fcc00078e0006 */
[----:B------:R-:W4:Y:S04]  /*22c0*/  LDG.E R7, desc[UR36][R6.64] ;  /* 0x0000002406077981 */ /* 0x000f28000c1e1900 */
[----:B----4-:R4:W-:Y:S02]  /*22d0*/  STS [R12], R7 ;  /* 0x000000070c007388 */ /* 0x0109e40000000800 */
.L_x_51:
[----:B------:R-:W-:Y:S05]  /*22e0*/  BSYNC.RECONVERGENT B0 ;  /* 0x0000000000007941 */ /* 0x000fea0003800200 */
.L_x_50:
[----:B------:R-:W-:Y:S01]  /*22f0*/  BAR.SYNC.DEFER_BLOCKING 0x0 ;  /* 0x0000000000007b1d */ /* 0x000fe20000010000 */
[----:B------:R-:W-:-:S04]  /*2300*/  UIADD3 UR4, UPT, UPT, UR4, 0x10, URZ ;  /* 0x0000001004047890 */ /* 0x000fc8000fffe0ff */
[----:B------:R-:W-:Y:S01]  /*2310*/  ULEA UR4, UR5, UR4, 0x18 ;  /* 0x0000000405047291 */ /* 0x000fe2000f8ec0ff */
[----:B------:R-:W-:Y:S01]  /*2320*/  BSSY.RECONVERGENT B0, `(.L_x_52) ;  /* 0x000002a000007945 */ /* 0x000fe20003800200 */
[----:B----4-:R-:W4:Y:S02]  /*2330*/  LDS.128 R4, [UR6+0x20] ;  /* 0x00002006ff047984 */ /* 0x010f240008000c00 */
[----:B----4-:R-:W-:Y:S02]  /*2340*/  IMAD.IADD R6, R7, 0x1, -R6 ;  /* 0x0000000107067824 */ /* 0x010fe400078e0a06 */
[----:B------:R-:W-:-:S03]  /*2350*/  IMAD.IADD R5, R5, 0x1, -R4 ;  /* 0x0000000105057824 */ /* 0x000fc600078e0a04 */
[C---:B------:R-:W-:Y:S01]  /*2360*/  ISETP.GE.AND P0, PT, R19.reuse, R6, PT ;  /* 0x000000061300720c */ /* 0x040fe20003f06270 */
[C---:B------:R-:W-:Y:S01]  /*2370*/  IMAD.IADD R7, R19.reuse, 0x1, -R5 ;  /* 0x0000000113077824 */ /* 0x040fe200078e0a05 */
[----:B------:R-:W-:Y:S02]  /*2380*/  IADD3 R4, PT, PT, -R6, R19, RZ ;  /* 0x0000001306047210 */ /* 0x000fe40007ffe1ff */
[----:B------:R-:W-:Y:S02]  /*2390*/  ISETP.GE.AND P1, PT, R19, R5, PT ;  /* 0x000000051300720c */ /* 0x000fe40003f26270 */
[----:B------:R-:W-:Y:S02]  /*23a0*/  VIMNMX R22, PT, PT, R5, R19, PT ;  /* 0x0000001305167248 */ /* 0x000fe40003fe0100 */
[----:B-1----:R-:W-:Y:S02]  /*23b0*/  SEL R15, R4, RZ, P0 ;  /* 0x000000ff040f7207 */ /* 0x002fe40000000000 */
[----:B------:R-:W-:Y:S01]  /*23c0*/  SEL R4, R7, RZ, P1 ;  /* 0x000000ff07047207 */ /* 0x000fe20000800000 */
[----:B------:R-:W-:-:S07]  /*23d0*/  IMAD.IADD R7, R19, 0x1, -R22 ;  /* 0x0000000113077824 */ /* 0x000fce00078e0a16 */
.L_x_57:
[----:B------:R-:W-:Y:S01]  /*23e0*/  BSSY.RECONVERGENT B1, `(.L_x_53) ;  /* 0x0000011000017945 */ /* 0x000fe20003800200 */
.L_x_55:
[C---:B------:R-:W-:Y:S01]  /*23f0*/  ISETP.GE.AND P0, PT, R7.reuse, R6, PT ;  /* 0x000000060700720c */ /* 0x040fe20003f06270 */
[----:B------:R-:W-:Y:S01]  /*2400*/  IMAD.MOV.U32 R20, RZ, RZ, R22 ;  /* 0x000000ffff147224 */ /* 0x000fe200078e0016 */
[C---:B------:R-:W-:Y:S01]  /*2410*/  LEA R21, R22.reuse, UR6, 0x2 ;  /* 0x0000000616157c11 */ /* 0x040fe2000f8e10ff */
[----:B---3--:R-:W-:Y:S01]  /*2420*/  IMAD.MOV.U32 R25, RZ, RZ, R7 ;  /* 0x000000ffff197224 */ /* 0x008fe200078e0007 */
[----:B------:R-:W-:Y:S02]  /*2430*/  ISETP.LT.OR P0, PT, R22, 0x1, P0 ;  /* 0x000000011600780c */ /* 0x000fe40000701670 */
[----:B------:R-:W-:-:S11]  /*2440*/  LEA R26, R7, UR4, 0x2 ;  /* 0x00000004071a7c11 */ /* 0x000fd6000f8e10ff */
[----:B------:R-:W-:Y:S05]  /*2450*/  @P0 BRA `(.L_x_54) ;  /* 0x0000000000240947 */ /* 0x000fea0003800000 */
[----:B------:R-:W-:Y:S04]  /*2460*/  LDS R23, [R21+-0x4] ;  /* 0xfffffc0015177984 */ /* 0x000fe80000000800 */
[----:B------:R-:W1:Y:S02]  /*2470*/  LDS R24, [R26] ;  /* 0x000000001a187984 */ /* 0x000e640000000800 */
[----:B-1----:R-:W-:-:S13]  /*2480*/  ISETP.GT.AND P0, PT, R23, R24, PT ;  /* 0x000000181700720c */ /* 0x002fda0003f04270 */
[----:B------:R-:W-:Y:S02]  /*2490*/  @P0 IADD3 R23, PT, PT, R22, 0x1, -R15 ;  /* 0x0000000116170810 */ /* 0x000fe40007ffe80f */
[----:B------:R-:W-:Y:S02]  /*24a0*/  @P0 MOV R4, R25 ;  /* 0x0000001900040202 */ /* 0x000fe40000000f00 */
[----:B------:R-:W-:-:S05]  /*24b0*/  @P0 SHF.R.S32.HI R23, RZ, 0x1, R23 ;  /* 0x00000001ff170819 */ /* 0x000fca0000011417 */
[----:B------:R-:W-:Y:S02]  /*24c0*/  @P0 IMAD.IADD R7, R23, 0x1, R7 ;  /* 0x0000000117070824 */ /* 0x000fe400078e0207 */
[----:B------:R-:W-:Y:S01]  /*24d0*/  @P0 IMAD.IADD R22, R22, 0x1, -R23 ;  /* 0x0000000116160824 */ /* 0x000fe200078e0a17 */
[----:B------:R-:W-:Y:S06]  /*24e0*/  @P0 BRA `(.L_x_55) ;  /* 0xfffffffc00c00947 */ /* 0x000fec000383ffff */
.L_x_54:
[----:B------:R-:W-:Y:S05]  /*24f0*/  BSYNC.RECONVERGENT B1 ;  /* 0x0000000000017941 */ /* 0x000fea0003800200 */
.L_x_53:
[----:B------:R-:W-:-:S04]  /*2500*/  ISETP.GE.AND P0, PT, R20, R5, PT ;  /* 0x000000051400720c */ /* 0x000fc80003f06270 */
[----:B------:R-:W-:-:S13]  /*2510*/  ISETP.LT.OR P0, PT, R25, 0x1, P0 ;  /* 0x000000011900780c */ /* 0x000fda0000701670 */
[----:B------:R-:W-:Y:S05]  /*2520*/  @P0 BRA `(.L_x_56) ;  /* 0x0000000000240947 */ /* 0x000fea0003800000 */
[----:B------:R-:W-:Y:S04]  /*2530*/  LDS R7, [R26+-0x4] ;  /* 0xfffffc001a077984 */ /* 0x000fe80000000800 */
[----:B------:R-:W1:Y:S02]  /*2540*/  LDS R22, [R21] ;  /* 0x0000000015167984 */ /* 0x000e640000000800 */
[----:B-1----:R-:W-:-:S13]  /*2550*/  ISETP.GE.AND P0, PT, R7, R22, PT ;  /* 0x000000160700720c */ /* 0x002fda0003f06270 */
[----:B------:R-:W-:Y:S01]  /*2560*/  @P0 IADD3 R7, PT, PT, R25, 0x1, -R4 ;  /* 0x0000000119070810 */ /* 0x000fe20007ffe804 */
[----:B------:R-:W-:-:S03]  /*2570*/  @P0 IMAD.MOV.U32 R15, RZ, RZ, R20 ;  /* 0x000000ffff0f0224 */ /* 0x000fc600078e0014 */
[----:B------:R-:W-:-:S04]  /*2580*/  @P0 SHF.R.S32.HI R23, RZ, 0x1, R7 ;  /* 0x00000001ff170819 */ /* 0x000fc80000011407 */
[----:B------:R-:W-:Y:S01]  /*2590*/  @P0 IADD3 R22, PT, PT, R23, R20, RZ ;  /* 0x0000001417160210 */ /* 0x000fe20007ffe0ff */
[----:B------:R-:W-:Y:S01]  /*25a0*/  @P0 IMAD.IADD R7, R25, 0x1, -R23 ;  /* 0x0000000119070824 */ /* 0x000fe200078e0a17 */
[----:B------:R-:W-:Y:S06]  /*25b0*/  @P0 BRA `(.L_x_57) ;  /* 0xfffffffc00880947 */ /* 0x000fec000383ffff */
.L_x_56:
[----:B------:R-:W-:Y:S05]  /*25c0*/  BSYNC.RECONVERGENT B0 ;  /* 0x0000000000007941 */ /* 0x000fea0003800200 */
.L_x_52:
[----:B------:R-:W1:Y:S01]  /*25d0*/  S2UR UR5, SR_CgaCtaId ;  /* 0x00000000000579c3 */ /* 0x000e620000008800 */
[C---:B------:R-:W-:Y:S01]  /*25e0*/  IMAD.IADD R7, R10.reuse, 0x1, -R5 ;  /* 0x000000010a077824 */ /* 0x040fe200078e0a05 */
[CC--:B------:R-:W-:Y:S01]  /*25f0*/  ISETP.GE.AND P1, PT, R10.reuse, R5.reuse, PT ;  /* 0x000000050a00720c */ /* 0x0c0fe20003f26270 */
[C---:B------:R-:W-:Y:S01]  /*2600*/  IMAD.IADD R4, R10.reuse, 0x1, -R6 ;  /* 0x000000010a047824 */ /* 0x040fe200078e0a06 */
[C---:B------:R-:W-:Y:S01]  /*2610*/  VIMNMX R23, PT, PT, R10.reuse, R5, PT ;  /* 0x000000050a177248 */ /* 0x040fe20003fe0100 */
[----:B------:R-:W-:Y:S01]  /*2620*/  UMOV UR4, 0x400 ;  /* 0x0000040000047882 */ /* 0x000fe20000000000 */
[C---:B------:R-:W-:Y:S01]  /*2630*/  ISETP.GE.AND P0, PT, R10.reuse, R6, PT ;  /* 0x000000060a00720c */ /* 0x040fe20003f06270 */
[----:B------:R-:W-:Y:S01]  /*2640*/  BSSY.RECONVERGENT B0, `(.L_x_58) ;  /* 0x0000025000007945 */ /* 0x000fe20003800200 */
[----:B------:R-:W-:Y:S01]  /*2650*/  UIADD3 UR6, UPT, UPT, UR4, 0x10, URZ ;  /* 0x0000001004067890 */ /* 0x000fe2000fffe0ff */
[----:B------:R-:W-:Y:S01]  /*2660*/  SEL R22, R7, RZ, P1 ;  /* 0x000000ff07167207 */ /* 0x000fe20000800000 */
[----:B------:R-:W-:Y:S01]  /*2670*/  IMAD.IADD R7, R10, 0x1, -R23 ;  /* 0x000000010a077824 */ /* 0x000fe200078e0a17 */
[----:B------:R-:W-:Y:S01]  /*2680*/  SEL R4, R4, RZ, P0 ;  /* 0x000000ff04047207 */ /* 0x000fe20000000000 */
[----:B-1----:R-:W-:-:S02]  /*2690*/  ULEA UR4, UR5, UR4, 0x18 ;  /* 0x0000000405047291 */ /* 0x002fc4000f8ec0ff */
[----:B------:R-:W-:-:S12]  /*26a0*/  ULEA UR6, UR5, UR6, 0x18 ;  /* 0x0000000605067291 */ /* 0x000fd8000f8ec0ff */
.L_x_63:
[----:B------:R-:W-:Y:S01]  /*26b0*/  BSSY.RECONVERGENT B1, `(.L_x_59) ;  /* 0x0000011000017945 */ /* 0x000fe20003800200 */
.L_x_61:
[----:B------:R-:W-:Y:S01]  /*26c0*/  ISETP.GE.AND P0, PT, R7, R6, PT ;  /* 0x000000060700720c */ /* 0x000fe20003f06270 */
[----:B------:R-:W-:Y:S01]  /*26d0*/  IMAD.MOV.U32 R15, RZ, RZ, R23 ;  /* 0x000000ffff0f7224 */ /* 0x000fe200078e0017 */
[----:B------:R-:W-:Y:S02]  /*26e0*/  MOV R27, R7 ;  /* 0x00000007001b7202 */ /* 0x000fe40000000f00 */
[C---:B------:R-:W-:Y:S02]  /*26f0*/  ISETP.LT.OR P0, PT, R23.reuse, 0x1, P0 ;  /* 0x000000011700780c */ /* 0x040fe40000701670 */
[----:B------:R-:W-:Y:S02]  /*2700*/  LEA R26, R23, UR4, 0x2 ;  /* 0x00000004171a7c11 */ /* 0x000fe4000f8e10ff */
[----:B------:R-:W-:-:S09]  /*2710*/  LEA R28, R7, UR6, 0x2 ;  /* 0x00000006071c7c11 */ /* 0x000fd2000f8e10ff */
[----:B------:R-:W-:Y:S05]  /*2720*/  @P0 BRA `(.L_x_60) ;  /* 0x0000000000240947 */ /* 0x000fea0003800000 */
[----:B------:R-:W-:Y:S04]  /*2730*/  LDS R24, [R26+-0x4] ;  /* 0xfffffc001a187984 */ /* 0x000fe80000000800 */
[----:B------:R-:W1:Y:S02]  /*2740*/  LDS R25, [R28] ;  /* 0x000000001c197984 */ /* 0x000e640000000800 */
[----:B-1----:R-:W-:-:S13]  /*2750*/  ISETP.GT.AND P0, PT, R24, R25, PT ;  /* 0x000000191800720c */ /* 0x002fda0003f04270 */
[----:B------:R-:W-:Y:S01]  /*2760*/  @P0 IADD3 R24, PT, PT, R23, 0x1, -R4 ;  /* 0x0000000117180810 */ /* 0x000fe20007ffe804 */
[----:B------:R-:W-:-:S03]  /*2770*/  @P0 IMAD.MOV.U32 R22, RZ, RZ, R27 ;  /* 0x000000ffff160224 */ /* 0x000fc600078e001b */
[----:B------:R-:W-:-:S05]  /*2780*/  @P0 SHF.R.S32.HI R24, RZ, 0x1, R24 ;  /* 0x00000001ff180819 */ /* 0x000fca0000011418 */
[----:B------:R-:W-:Y:S02]  /*2790*/  @P0 IMAD.IADD R7, R24, 0x1, R7 ;  /* 0x0000000118070824 */ /* 0x000fe400078e0207 */
[----:B------:R-:W-:Y:S01]  /*27a0*/  @P0 IMAD.IADD R23, R23, 0x1, -R24 ;  /* 0x0000000117170824 */ /* 0x000fe200078e0a18 */
[----:B------:R-:W-:Y:S06]  /*27b0*/  @P0 BRA `(.L_x_61) ;  /* 0xfffffffc00c00947 */ /* 0x000fec000383ffff */
.L_x_60:
[----:B------:R-:W-:Y:S05]  /*27c0*/  BSYNC.RECONVERGENT B1 ;  /* 0x0000000000017941 */ /* 0x000fea0003800200 */
.L_x_59:
[----:B------:R-:W-:-:S04]  /*27d0*/  ISETP.GE.AND P0, PT, R15, R5, PT ;  /* 0x000000050f00720c */ /* 0x000fc80003f06270 */
[----:B------:R-:W-:-:S13]  /*27e0*/  ISETP.LT.OR P0, PT, R27, 0x1, P0 ;  /* 0x000000011b00780c */ /* 0x000fda0000701670 */
[----:B------:R-:W-:Y:S05]  /*27f0*/  @P0 BRA `(.L_x_62) ;  /* 0x0000000000240947 */ /* 0x000fea0003800000 */
[----:B------:R-:W-:Y:S04]  /*2800*/  LDS R4, [R28+-0x4] ;  /* 0xfffffc001c047984 */ /* 0x000fe80000000800 */
[----:B------:R-:W1:Y:S02]  /*2810*/  LDS R7, [R26] ;  /* 0x000000001a077984 */ /* 0x000e640000000800 */
[----:B-1----:R-:W-:-:S13]  /*2820*/  ISETP.GE.AND P0, PT, R4, R7, PT ;  /* 0x000000070400720c */ /* 0x002fda0003f06270 */
[----:B------:R-:W-:-:S04]  /*2830*/  @P0 IADD3 R4, PT, PT, R27, 0x1, -R22 ;  /* 0x000000011b040810 */ /* 0x000fc80007ffe816 */
[----:B------:R-:W-:Y:S01]  /*2840*/  @P0 SHF.R.S32.HI R24, RZ, 0x1, R4 ;  /* 0x00000001ff180819 */ /* 0x000fe20000011404 */
[----:B------:R-:W-:-:S03]  /*2850*/  @P0 IMAD.MOV.U32 R4, RZ, RZ, R15 ;  /* 0x000000ffff040224 */ /* 0x000fc600078e000f */
[C---:B------:R-:W-:Y:S01]  /*2860*/  @P0 IADD3 R7, PT, PT, -R24.reuse, R27, RZ ;  /* 0x0000001b18070210 */ /* 0x040fe20007ffe1ff */
[----:B------:R-:W-:Y:S01]  /*2870*/  @P0 IMAD.IADD R23, R24, 0x1, R15 ;  /* 0x0000000118170824 */ /* 0x000fe200078e020f */
[----:B------:R-:W-:Y:S06]  /*2880*/  @P0 BRA `(.L_x_63) ;  /* 0xfffffffc00880947 */ /* 0x000fec000383ffff */
.L_x_62:
[----:B------:R-:W-:Y:S05]  /*2890*/  BSYNC.RECONVERGENT B0 ;  /* 0x0000000000007941 */ /* 0x000fea0003800200 */
.L_x_58:
[----:B------:R-:W1:Y:S01]  /*28a0*/  S2UR UR11, SR_CgaCtaId ;  /* 0x00000000000b79c3 */ /* 0x000e620000008800 */
[--C-:B------:R-:W-:Y:S01]  /*28b0*/  IMAD.IADD R25, R19, 0x1, -R20.reuse ;  /* 0x0000000113197824 */ /* 0x100fe200078e0a14 */
[----:B------:R-:W3:Y:S01]  /*28c0*/  LDCU.64 UR6, c[0x0][0x388] ;  /* 0x00007100ff0677ac */ /* 0x000ee20008000a00 */
[C---:B------:R-:W-:Y:S01]  /*28d0*/  IADD3 R5, PT, PT, -R13.reuse, UR38, RZ ;  /* 0x000000260d057c10 */ /* 0x040fe2000fffe1ff */
[----:B------:R-:W-:Y:S01]  /*28e0*/  IMAD.IADD R4, R13, 0x1, R19 ;  /* 0x000000010d047824 */ /* 0x000fe200078e0213 */
[----:B------:R-:W-:Y:S01]  /*28f0*/  BSSY.RECONVERGENT B0, `(.L_x_64) ;  /* 0x0000025000007945 */ /* 0x000fe20003800200 */
[----:B------:R-:W-:Y:S01]  /*2900*/  IMAD.IADD R13, R15, 0x1, -R20 ;  /* 0x000000010f0d7824 */ /* 0x000fe200078e0a14 */
[----:B------:R-:W-:Y:S01]  /*2910*/  IADD3 R26, PT, PT, R10, -R25, -R15 ;  /* 0x800000190a1a7210 */ /* 0x000fe20007ffe80f */
[----:B------:R-:W-:Y:S01]  /*2920*/  UMOV UR4, 0x400 ;  /* 0x0000040000047882 */ /* 0x000fe20000000000 */
[----:B------:R-:W-:Y:S01]  /*2930*/  IADD3 R5, P0, PT, R5, R4, RZ ;  /* 0x0000000405057210 */ /* 0x000fe20007f1e0ff */
[----:B------:R-:W-:Y:S01]  /*2940*/  UIADD3 UR4, UPT, UPT, UR4, 0x10, URZ ;  /* 0x0000001004047890 */ /* 0x000fe2000fffe0ff */
[----:B------:R-:W-:Y:S01]  /*2950*/  VIMNMX R7, PT, PT, R13, R26, PT ;  /* 0x0000001a0d077248 */ /* 0x000fe20003fe0100 */
[----:B------:R-:W-:Y:S01]  /*2960*/  HFMA2 R24, -RZ, RZ, 0, 0 ;  /* 0x00000000ff187431 */ /* 0x000fe200000001ff */
[----:B------:R-:W-:-:S02]  /*2970*/  LEA.HI.X.SX32 R6, R4, RZ, 0x1, P0 ;  /* 0x000000ff04067211 */ /* 0x000fc400000f0eff */
[----:B------:R-:W-:Y:S02]  /*2980*/  CS2R R22, SRZ ;  /* 0x0000000000167805 */ /* 0x000fe4000001ff00 */
[----:B------:R-:W-:Y:S02]  /*2990*/  ISETP.GE.AND P0, PT, R7, 0x1, PT ;  /* 0x000000010700780c */ /* 0x000fe40003f06270 */
[----:B---3--:R-:W-:Y:S01]  /*29a0*/  LEA R4, P1, R5, UR6, 0x2 ;  /* 0x0000000605047c11 */ /* 0x008fe2000f8210ff */
[----:B-1----:R-:W-:-:S03]  /*29b0*/  ULEA UR4, UR11, UR4, 0x18 ;  /* 0x000000040b047291 */ /* 0x002fc6000f8ec0ff */
[----:B------:R-:W-:-:S03]  /*29c0*/  LEA.HI.X R5, R5, UR7, R6, 0x2, P1 ;  /* 0x0000000705057c11 */ /* 0x000fc600088f1406 */
[----:B------:R-:W-:-:S04]  /*29d0*/  LEA R25, R25, UR4, 0x2 ;  /* 0x0000000419197c11 */ /* 0x000fc8000f8e10ff */
[----:B------:R-:W-:Y:S05]  /*29e0*/  @!P0 BRA `(.L_x_65) ;  /* 0x0000000000548947 */ /* 0x000fea0003800000 */
[----:B------:R-:W-:Y:S01]  /*29f0*/  CS2R R22, SRZ ;  /* 0x0000000000167805 */ /* 0x000fe2000001ff00 */
[----:B------:R-:W-:-:S07]  /*2a00*/  IMAD.MOV.U32 R24, RZ, RZ, RZ ;  /* 0x000000ffff187224 */ /* 0x000fce00078e00ff */
.L_x_66:
[----:B------:R-:W-:Y:S01]  /*2a10*/  IMAD R27, R22, 0x4, R21 ;  /* 0x00000004161b7824 */ /* 0x000fe200078e0215 */
[C---:B------:R-:W-:Y:S01]  /*2a20*/  IADD3 R29, PT, PT, R24.reuse, 0x1, RZ ;  /* 0x00000001181d7810 */ /* 0x040fe20007ffe0ff */
[----:B------:R-:W-:Y:S02]  /*2a30*/  IMAD R28, R24, 0x4, R25 ;  /* 0x00000004181c7824 */ /* 0x000fe400078e0219 */
[C---:B------:R-:W-:Y:S02]  /*2a40*/  IMAD.WIDE.U32 R6, R23.reuse, 0x4, R4 ;  /* 0x0000000417067825 */ /* 0x040fe400078e0004 */
[----:B------:R-:W-:Y:S02]  /*2a50*/  LDS R27, [R27] ;  /* 0x000000001b1b7984 */ /* 0x000fe40000000800 */
[----:B------:R-:W-:Y:S02]  /*2a60*/  VIADD R30, R22, 0x1 ;  /* 0x00000001161e7836 */ /* 0x000fe40000000000 */
[----:B------:R-:W1:Y:S01]  /*2a70*/  LDS R28, [R28] ;  /* 0x000000001c1c7984 */ /* 0x000e620000000800 */
[----:B------:R-:W-:Y:S01]  /*2a80*/  VIADD R23, R23, 0x1 ;  /* 0x0000000117177836 */ /* 0x000fe20000000000 */
[----:B-1----:R-:W-:-:S02]  /*2a90*/  ISETP.GT.AND P0, PT, R27, R28, PT ;  /* 0x0000001c1b00720c */ /* 0x002fc40003f04270 */
[CC--:B------:R-:W-:Y:S02]  /*2aa0*/  ISETP.GT.AND P1, PT, R27.reuse, R28.reuse, PT ;  /* 0x0000001c1b00720c */ /* 0x0c0fe40003f24270 */
[----:B------:R-:W-:-:S05]  /*2ab0*/  VIMNMX R31, PT, PT, R27, R28, PT ;  /* 0x0000001c1b1f7248 */ /* 0x000fca0003fe0100 */
[----:B------:R1:W-:Y:S04]  /*2ac0*/  STG.E desc[UR36][R6.64], R31 ;  /* 0x0000001f06007986 */ /* 0x0003e8000c101924 */
[----:B------:R-:W-:Y:S02]  /*2ad0*/  @!P0 IMAD.MOV R29, RZ, RZ, R24 ;  /* 0x000000ffff1d8224 */ /* 0x000fe400078e0218 */
[----:B------:R-:W-:-:S03]  /*2ae0*/  @P1 IMAD.MOV R30, RZ, RZ, R22 ;  /* 0x000000ffff1e1224 */ /* 0x000fc600078e0216 */
[----:B------:R-:W-:Y:S01]  /*2af0*/  ISETP.GE.AND P0, PT, R29, R26, PT ;  /* 0x0000001a1d00720c */ /* 0x000fe20003f06270 */
[----:B------:R-:W-:Y:S01]  /*2b00*/  IMAD.MOV.U32 R22, RZ, RZ, R30 ;  /* 0x000000ffff167224 */ /* 0x000fe200078e001e */
[----:B------:R-:W-:Y:S02]  /*2b10*/  ISETP.LT.AND P1, PT, R30, R13, PT ;  /* 0x0000000d1e00720c */ /* 0x000fe40003f21270 */
[----:B------:R-:W-:-:S11]  /*2b20*/  MOV R24, R29 ;  /* 0x0000001d00187202 */ /* 0x000fd60000000f00 */
[----:B-1----:R-:W-:Y:S05]  /*2b30*/  @!P0 BRA P1, `(.L_x_66) ;  /* 0xfffffffc00b48947 */ /* 0x002fea000083ffff */
.L_x_65:
[----:B------:R-:W-:Y:S05]  /*2b40*/  BSYNC.RECONVERGENT B0 ;  /* 0x0000000000007941 */ /* 0x000fea0003800200 */
.L_x_64:
[----:B------:R-:W-:Y:S01]  /*2b50*/  ISETP.NE.AND P0, PT, R22, R13, PT ;  /* 0x0000000d1600720c */ /* 0x000fe20003f05270 */
[----:B------:R-:W-:Y:S01]  /*2b60*/  UMOV UR6, 0x400 ;  /* 0x0000040000067882 */ /* 0x000fe20000000000 */
[----:B------:R-:W-:Y:S11]  /*2b70*/  BSSY.RECONVERGENT B0, `(.L_x_67) ;  /* 0x000008d000007945 */ /* 0x000ff60003800200 */
[----:B------:R-:W-:Y:S05]  /*2b80*/  @!P0 BRA `(.L_x_68) ;  /* 0x0000000400f88947 */ /* 0x000fea0003800000 */
[----:B------:R-:W-:-:S13]  /*2b90*/  ISETP.GE.AND P0, PT, R22, R13, PT ;  /* 0x0000000d1600720c */ /* 0x000fda0003f06270 */
[----:B------:R-:W-:Y:S05]  /*2ba0*/  @P0 BRA `(.L_x_69) ;  /* 0x0000000800240947 */ /* 0x000fea0003800000 */
[----:B------:R-:W-:Y:S01]  /*2bb0*/  IMAD.IADD R24, R22, 0x1, R20 ;  /* 0x0000000116187824 */ /* 0x000fe200078e0214 */
[----:B------:R-:W-:Y:S03]  /*2bc0*/  BSSY.RECONVERGENT B1, `(.L_x_70) ;  /* 0x0000019000017945 */ /* 0x000fe60003800200 */
[----:B------:R-:W-:Y:S02]  /*2bd0*/  IMAD.IADD R6, R15, 0x1, -R24 ;  /* 0x000000010f067824 */ /* 0x000fe400078e0a18 */
[----:B------:R-:W-:Y:S01]  /*2be0*/  IMAD.IADD R15, R24, 0x1, -R15 ;  /* 0x00000001180f7824 */ /* 0x000fe200078e0a0f */
[----:B------:R-:W-:Y:S02]  /*2bf0*/  MOV R24, R22 ;  /* 0x0000001600187202 */ /* 0x000fe40000000f00 */
[----:B------:R-:W-:Y:S02]  /*2c00*/  LOP3.LUT P1, R25, R6, 0x3, RZ, 0xc0, !PT ;  /* 0x0000000306197812 */ /* 0x000fe4000782c0ff */
[----:B------:R-:W-:Y:S01]  /*2c10*/  ISETP.GT.U32.AND P0, PT, R15, -0x4, PT ;  /* 0xfffffffc0f00780c */ /* 0x000fe20003f04070 */
[----:B------:R-:W-:-:S10]  /*2c20*/  IMAD.MOV.U32 R15, RZ, RZ, R23 ;  /* 0x000000ffff0f7224 */ /* 0x000fd400078e0017 */
[----:B------:R-:W-:Y:S05]  /*2c30*/  @!P1 BRA `(.L_x_71) ;  /* 0x0000000000449947 */ /* 0x000fea0003800000 */
[----:B------:R-:W-:Y:S01]  /*2c40*/  IMAD R26, R22, 0x4, R21 ;  /* 0x00000004161a7824 */ /* 0x000fe200078e0215 */
[----:B------:R-:W-:Y:S01]  /*2c50*/  ISETP.NE.AND P1, PT, R25, 0x1, PT ;  /* 0x000000011900780c */ /* 0x000fe20003f25270 */
[----:B------:R-:W-:-:S03]  /*2c60*/  IMAD.WIDE.U32 R6, R23, 0x4, R4 ;  /* 0x0000000417067825 */ /* 0x000fc600078e0004 */
[----:B------:R-:W1:Y:S01]  /*2c70*/  LDS R21, [R26] ;  /* 0x000000001a157984 */ /* 0x000e620000000800 */
[----:B------:R-:W-:Y:S02]  /*2c80*/  VIADD R24, R22, 0x1 ;  /* 0x0000000116187836 */ /* 0x000fe40000000000 */
[----:B------:R-:W-:Y:S01]  /*2c90*/  VIADD R15, R23, 0x1 ;  /* 0x00000001170f7836 */ /* 0x000fe20000000000 */
[----:B-1----:R1:W-:Y:S05]  /*2ca0*/  STG.E desc[UR36][R6.64], R21 ;  /* 0x0000001506007986 */ /* 0x0023ea000c101924 */
[----:B------:R-:W-:Y:S05]  /*2cb0*/  @!P1 BRA `(.L_x_71) ;  /* 0x0000000000249947 */ /* 0x000fea0003800000 */
[----:B------:R-:W-:Y:S01]  /*2cc0*/  ISETP.NE.AND P1, PT, R25, 0x2, PT ;  /* 0x000000021900780c */ /* 0x000fe20003f25270 */
[----:B-1----:R-:W1:Y:S01]  /*2cd0*/  LDS R21, [R26+0x4] ;  /* 0x000004001a157984 */ /* 0x002e620000000800 */
[----:B------:R-:W-:Y:S01]  /*2ce0*/  VIADD R24, R22, 0x2 ;  /* 0x0000000216187836 */ /* 0x000fe20000000000 */
[----:B------:R-:W-:-:S10]  /*2cf0*/  IADD3 R15, PT, PT, R23, 0x2, RZ ;  /* 0x00000002170f7810 */ /* 0x000fd40007ffe0ff */
[----:B------:R-:W3:Y:S01]  /*2d00*/  @P1 LDS R25, [R26+0x8] ;  /* 0x000008001a191984 */ /* 0x000ee20000000800 */
[----:B------:R-:W-:Y:S02]  /*2d10*/  @P1 VIADD R24, R22, 0x3 ;  /* 0x0000000316181836 */ /* 0x000fe40000000000 */
[----:B------:R-:W-:Y:S01]  /*2d20*/  @P1 VIADD R15, R23, 0x3 ;  /* 0x00000003170f1836 */ /* 0x000fe20000000000 */
[----:B-1----:R4:W-:Y:S04]  /*2d30*/  STG.E desc[UR36][R6.64+0x4], R21 ;  /* 0x0000041506007986 */ /* 0x0029e8000c101924 */
[----:B---3--:R4:W-:Y:S02]  /*2d40*/  @P1 STG.E desc[UR36][R6.64+0x8], R25 ;  /* 0x0000081906001986 */ /* 0x0089e4000c101924 */
.L_x_71:
[----:B------:R-:W-:Y:S05]  /*2d50*/  BSYNC.RECONVERGENT B1 ;  /* 0x0000000000017941 */ /* 0x000fea0003800200 */
.L_x_70:
[----:B------:R-:W-:Y:S05]  /*2d60*/  @P0 BRA `(.L_x_69) ;  /* 0x0000000400b40947 */ /* 0x000fea0003800000 */
[----:B-1--4-:R-:W-:Y:S01]  /*2d70*/  IMAD.IADD R6, R13, 0x1, -R24 ;  /* 0x000000010d067824 */ /* 0x012fe200078e0a18 */
[----:B------:R-:W-:Y:S01]  /*2d80*/  ULEA UR4, UR11, UR6, 0x18 ;  /* 0x000000060b047291 */ /* 0x000fe2000f8ec0ff */
[----:B------:R-:W-:Y:S01]  /*2d90*/  BSSY.RECONVERGENT B1, `(.L_x_72) ;  /* 0x0000035000017945 */ /* 0x000fe20003800200 */
[----:B------:R-:W-:Y:S02]  /*2da0*/  PLOP3.LUT P0, PT, PT, PT, PT, 0x80, 0x8 ;  /* 0x000000000008781c */ /* 0x000fe40003f0f070 */
[----:B------:R-:W-:Y:S02]  /*2db0*/  ISETP.GT.AND P1, PT, R6, 0xc, PT ;  /* 0x0000000c0600780c */ /* 0x000fe40003f24270 */
[----:B------:R-:W-:-:S05]  /*2dc0*/  LEA R7, R24, UR4, 0x2 ;  /* 0x0000000418077c11 */ /* 0x000fca000f8e10ff */
[----:B------:R-:W-:-:S05]  /*2dd0*/  IMAD R7, R20, 0x4, R7 ;  /* 0x0000000414077824 */ /* 0x000fca00078e0207 */
[----:B------:R-:W-:Y:S01]  /*2de0*/  IADD3 R25, PT, PT, R7, 0x8, RZ ;  /* 0x0000000807197810 */ /* 0x000fe20007ffe0ff */
[----:B------:R-:W-:Y:S06]  /*2df0*/  @!P1 BRA `(.L_x_73) ;  /* 0x0000000000b89947 */ /* 0x000fec0003800000 */
[----:B------:R-:W-:Y:S01]  /*2e00*/  PLOP3.LUT P0, PT, PT, PT, PT, 0x8, 0x80 ;  /* 0x000000000080781c */ /* 0x000fe20003f0e170 */
[----:B------:R-:W-:-:S12]  /*2e10*/  VIADD R27, R13, 0xfffffff4 ;  /* 0xfffffff40d1b7836 */ /* 0x000fd80000000000 */
.L_x_74:
[----:B---3--:R-:W1:Y:S01]  /*2e20*/  LDS R29, [R25+0x4] ;  /* 0x00000400191d7984 */ /* 0x008e620000000800 */
[----:B------:R-:W-:Y:S01]  /*2e30*/  IMAD.WIDE.U32 R6, R15, 0x4, R4 ;  /* 0x000000040f067825 */ /* 0x000fe200078e0004 */
[----:B------:R-:W-:Y:S02]  /*2e40*/  IADD3 R24, PT, PT, R24, 0x10, RZ ;  /* 0x0000001018187810 */ /* 0x000fe40007ffe0ff */
[----:B------:R-:W3:Y:S02]  /*2e50*/  LDS R23, [R25+-0x8] ;  /* 0xfffff80019177984 */ /* 0x000ee40000000800 */
[----:B------:R-:W-:Y:S02]  /*2e60*/  ISETP.GE.AND P1, PT, R24, R27, PT ;  /* 0x0000001b1800720c */ /* 0x000fe40003f26270 */
[----:B------:R-:W4:Y:S04]  /*2e70*/  LDS R22, [R25] ;  /* 0x0000000019167984 */ /* 0x000f280000000800 */
[----:B------:R-:W0:Y:S04]  /*2e80*/  LDS R20, [R25+-0x4] ;  /* 0xfffffc0019147984 */ /* 0x000e280000000800 */
[----:B------:R-:W2:Y:S04]  /*2e90*/  LDS R21, [R25+0x14] ;  /* 0x0000140019157984 */ /* 0x000ea80000000800 */
[----:B------:R-:W2:Y:S04]  /*2ea0*/  LDS R32, [R25+0x8] ;  /* 0x0000080019207984 */ /* 0x000ea80000000800 */
[----:B------:R-:W2:Y:S04]  /*2eb0*/  LDS R34, [R25+0xc] ;  /* 0x00000c0019227984 */ /* 0x000ea80000000800 */
[----:B------:R-:W2:Y:S04]  /*2ec0*/  LDS R36, [R25+0x10] ;  /* 0x0000100019247984 */ /* 0x000ea80000000800 */
[----:B------:R-:W-:Y:S04]  /*2ed0*/  LDS R31, [R25+0x1c] ;  /* 0x00001c00191f7984 */ /* 0x000fe80000000800 */
[----:B------:R-:W-:Y:S04]  /*2ee0*/  LDS R33, [R25+0x20] ;  /* 0x0000200019217984 */ /* 0x000fe80000000800 */
[----:B-1----:R-:W-:Y:S04]  /*2ef0*/  STG.E desc[UR36][R6.64+0xc], R29 ;  /* 0x00000c1d06007986 */ /* 0x002fe8000c101924 */
[----:B------:R-:W1:Y:S04]  /*2f00*/  LDS R29, [R25+0x18] ;  /* 0x00001800191d7984 */ /* 0x000e680000000800 */
[----:B------:R-:W1:Y:S04]  /*2f10*/  LDS R35, [R25+0x24] ;  /* 0x0000240019237984 */ /* 0x000e680000000800 */
[----:B------:R-:W1:Y:S04]  /*2f20*/  LDS R37, [R25+0x28] ;  /* 0x0000280019257984 */ /* 0x000e680000000800 */
[----:B------:R-:W1:Y:S04]  /*2f30*/  LDS R26, [R25+0x2c] ;  /* 0x00002c00191a7984 */ /* 0x000e680000000800 */
[----:B------:R-:W1:Y:S04]  /*2f40*/  LDS R28, [R25+0x30] ;  /* 0x00003000191c7984 */ /* 0x000e680000000800 */
[----:B------:R0:W1:Y:S04]  /*2f50*/  LDS R30, [R25+0x34] ;  /* 0x00003400191e7984 */ /* 0x0000680000000800 */
[----:B---3--:R3:W-:Y:S04]  /*2f60*/  STG.E desc[UR36][R6.64], R23 ;  /* 0x0000001706007986 */ /* 0x0087e8000c101924 */
[----:B----4-:R4:W-:Y:S01]  /*2f70*/  STG.E desc[UR36][R6.64+0x8], R22 ;  /* 0x0000081606007986 */ /* 0x0109e2000c101924 */
[----:B0-----:R-:W-:-:S03]  /*2f80*/  VIADD R25, R25, 0x40 ;  /* 0x0000004019197836 */ /* 0x001fc60000000000 */
[----:B------:R0:W-:Y:S01]  /*2f90*/  STG.E desc[UR36][R6.64+0x4], R20 ;  /* 0x0000041406007986 */ /* 0x0001e2000c101924 */
[----:B---3--:R-:W-:-:S04]  /*2fa0*/  VIADD R23, R15, 0x4 ;  /* 0x000000040f177836 */ /* 0x008fc80000000000 */
[----:B----4-:R-:W-:-:S04]  /*2fb0*/  IMAD.WIDE.U32 R22, R23, 0x4, R4 ;  /* 0x0000000417167825 */ /* 0x010fc800078e0004 */
[C---:B0-----:R-:W-:Y:S01]  /*2fc0*/  VIADD R7, R15.reuse, 0x8 ;  /* 0x000000080f077836 */ /* 0x041fe20000000000 */
[----:B--2---:R0:W-:Y:S01]  /*2fd0*/  STG.E desc[UR36][R22.64+0xc], R21 ;  /* 0x00000c1516007986 */ /* 0x0041e2000c101924 */
[----:B------:R-:W-:Y:S02]  /*2fe0*/  VIADD R20, R15, 0xc ;  /* 0x0000000c0f147836 */ /* 0x000fe40000000000 */
[--C-:B------:R-:W-:Y:S01]  /*2ff0*/  IMAD.WIDE.U32 R6, R7, 0x4, R4.reuse ;  /* 0x0000000407067825 */ /* 0x100fe200078e0004 */
[----:B------:R3:W-:Y:S03]  /*3000*/  STG.E desc[UR36][R22.64], R32 ;  /* 0x0000002016007986 */ /* 0x0007e6000c101924 */
[----:B------:R-:W-:Y:S01]  /*3010*/  VIADD R15, R15, 0x10 ;  /* 0x000000100f0f7836 */ /* 0x000fe20000000000 */
[----:B------:R3:W-:Y:S01]  /*3020*/  STG.E desc[UR36][R22.64+0x4], R34 ;  /* 0x0000042216007986 */ /* 0x0007e2000c101924 */
[----:B0-----:R-:W-:-:S03]  /*3030*/  IMAD.WIDE.U32 R20, R20, 0x4, R4 ;  /* 0x0000000414147825 */ /* 0x001fc600078e0004 */
[----:B------:R3:W-:Y:S04]  /*3040*/  STG.E desc[UR36][R22.64+0x8], R36 ;  /* 0x0000082416007986 */ /* 0x0007e8000c101924 */
[----:B-1----:R3:W-:Y:S04]  /*3050*/  STG.E desc[UR36][R6.64], R29 ;  /* 0x0000001d06007986 */ /* 0x0027e8000c101924 */
[----:B------:R3:W-:Y:S04]  /*3060*/  STG.E desc[UR36][R6.64+0x4], R31 ;  /* 0x0000041f06007986 */ /* 0x0007e8000c101924 */
[----:B------:R3:W-:Y:S04]  /*3070*/  STG.E desc[UR36][R6.64+0x8], R33 ;  /* 0x0000082106007986 */ /* 0x0007e8000c101924 */
[----:B------:R3:W-:Y:S04]  /*3080*/  STG.E desc[UR36][R6.64+0xc], R35 ;  /* 0x00000c2306007986 */ /* 0x0007e8000c101924 */
[----:B------:R3:W-:Y:S04]  /*3090*/  STG.E desc[UR36][R20.64], R37 ;  /* 0x0000002514007986 */ /* 0x0007e8000c101924 */
[----:B------:R3:W-:Y:S04]  /*30a0*/  STG.E desc[UR36][R20.64+0x4], R26 ;  /* 0x0000041a14007986 */ /* 0x0007e8000c101924 */
[----:B------:R3:W-:Y:S04]  /*30b0*/  STG.E desc[UR36][R20.64+0x8], R28 ;  /* 0x0000081c14007986 */ /* 0x0007e8000c101924 */
[----:B------:R3:W-:Y:S01]  /*30c0*/  STG.E desc[UR36][R20.64+0xc], R30 ;  /* 0x00000c1e14007986 */ /* 0x0007e2000c101924 */
[----:B------:R-:W-:Y:S05]  /*30d0*/  @!P1 BRA `(.L_x_74) ;  /* 0xfffffffc00509947 */ /* 0x000fea000383ffff */
.L_x_73:
[----:B------:R-:W-:Y:S05]  /*30e0*/  BSYNC.RECONVERGENT B1 ;  /* 0x0000000000017941 */ /* 0x000fea0003800200 */
.L_x_72:
[----:B---3--:R-:W-:Y:S01]  /*30f0*/  IMAD.IADD R6, R13, 0x1, -R24 ;  /* 0x000000010d067824 */ /* 0x008fe200078e0a18 */
[----:B------:R-:W-:Y:S04]  /*3100*/  BSSY.RECONVERGENT B1, `(.L_x_75) ;  /* 0x000001a000017945 */ /* 0x000fe80003800200 */
[----:B------:R-:W-:-:S13]  /*3110*/  ISETP.GT.AND P1, PT, R6, 0x4, PT ;  /* 0x000000040600780c */ /* 0x000fda0003f24270 */
[----:B------:R-:W-:Y:S05]  /*3120*/  @!P1 BRA `(.L_x_76) ;  /* 0x00000000005c9947 */ /* 0x000fea0003800000 */
[----:B------:R-:W1:Y:S01]  /*3130*/  LDS R23, [R25+-0x8] ;  /* 0xfffff80019177984 */ /* 0x000e620000000800 */
[C---:B------:R-:W-:Y:S01]  /*3140*/  VIADD R21, R15.reuse, 0x4 ;  /* 0x000000040f157836 */ /* 0x040fe20000000000 */
[----:B------:R-:W-:Y:S01]  /*3150*/  PLOP3.LUT P0, PT, PT, PT, PT, 0x8, 0x80 ;  /* 0x000000000080781c */ /* 0x000fe20003f0e170 */
[--C-:B------:R-:W-:Y:S01]  /*3160*/  IMAD.WIDE.U32 R6, R15, 0x4, R4.reuse ;  /* 0x000000040f067825 */ /* 0x100fe200078e0004 */
[----:B------:R-:W3:Y:S01]  /*3170*/  LDS R27, [R25+-0x4] ;  /* 0xfffffc00191b7984 */ /* 0x000ee20000000800 */
[----:B------:R-:W-:Y:S02]  /*3180*/  IADD3 R24, PT, PT, R24, 0x8, RZ ;  /* 0x0000000818187810 */ /* 0x000fe40007ffe0ff */
[----:B------:R-:W-:Y:S01]  /*3190*/  IMAD.WIDE.U32 R20, R21, 0x4, R4 ;  /* 0x0000000415147825 */ /* 0x000fe200078e0004 */
[----:B------:R-:W4:Y:S03]  /*31a0*/  LDS R29, [R25] ;  /* 0x00000000191d7984 */ /* 0x000f260000000800 */
[----:B------:R-:W-:Y:S01]  /*31b0*/  VIADD R15, R15, 0x8 ;  /* 0x000000080f0f7836 */ /* 0x000fe20000000000 */
[----:B------:R-:W0:Y:S04]  /*31c0*/  LDS R31, [R25+0x4] ;  /* 0x00000400191f7984 */ /* 0x000e280000000800 */
[----:B------:R-:W2:Y:S04]  /*31d0*/  LDS R33, [R25+0x8] ;  /* 0x0000080019217984 */ /* 0x000ea80000000800 */
[----:B------:R-:W2:Y:S04]  /*31e0*/  LDS R35, [R25+0xc] ;  /* 0x00000c0019237984 */ /* 0x000ea80000000800 */
[----:B------:R-:W2:Y:S04]  /*31f0*/  LDS R37, [R25+0x10] ;  /* 0x0000100019257984 */ /* 0x000ea80000000800 */
[----:B------:R1:W2:Y:S02]  /*3200*/  LDS R22, [R25+0x14] ;  /* 0x0000140019167984 */ /* 0x0002a40000000800 */
[----:B-1----:R-:W-:-:S02]  /*3210*/  VIADD R25, R25, 0x20 ;  /* 0x0000002019197836 */ /* 0x002fc40000000000 */
[----:B------:R1:W-:Y:S04]  /*3220*/  STG.E desc[UR36][R6.64], R23 ;  /* 0x0000001706007986 */ /* 0x0003e8000c101924 */
[----:B---3--:R1:W-:Y:S04]  /*3230*/  STG.E desc[UR36][R6.64+0x4], R27 ;  /* 0x0000041b06007986 */ /* 0x0083e8000c101924 */
[----:B----4-:R1:W-:Y:S04]  /*3240*/  STG.E desc[UR36][R6.64+0x8], R29 ;  /* 0x0000081d06007986 */ /* 0x0103e8000c101924 */
[----:B0-----:R1:W-:Y:S04]  /*3250*/  STG.E desc[UR36][R6.64+0xc], R31 ;  /* 0x00000c1f06007986 */ /* 0x0013e8000c101924 */
[----:B--2---:R1:W-:Y:S04]  /*3260*/  STG.E desc[UR36][R20.64], R33 ;  /* 0x0000002114007986 */ /* 0x0043e8000c101924 */
[----:B------:R1:W-:Y:S04]  /*3270*/  STG.E desc[UR36][R20.64+0x4], R35 ;  /* 0x0000042314007986 */ /* 0x0003e8000c101924 */
[----:B------:R1:W-:Y:S04]  /*3280*/  STG.E desc[UR36][R20.64+0x8], R37 ;  /* 0x0000082514007986 */ /* 0x0003e8000c101924 */
[----:B------:R1:W-:Y:S02]  /*3290*/  STG.E desc[UR36][R20.64+0xc], R22 ;  /* 0x00000c1614007986 */ /* 0x0003e4000c101924 */
.L_x_76:
[----:B------:R-:W-:Y:S05]  /*32a0*/  BSYNC.RECONVERGENT B1 ;  /* 0x0000000000017941 */ /* 0x000fea0003800200 */
.L_x_75:
[----:B------:R-:W-:-:S13]  /*32b0*/  ISETP.LT.OR P0, PT, R24, R13, P0 ;  /* 0x0000000d1800720c */ /* 0x000fda0000701670 */
[----:B------:R-:W-:Y:S05]  /*32c0*/  @!P0 BRA `(.L_x_69) ;  /* 0x00000000005c8947 */ /* 0x000fea0003800000 */
[----:B-1----:R-:W1:Y:S01]  /*32d0*/  LDS R7, [R25+-0x8] ;  /* 0xfffff80019077984 */ /* 0x002e620000000800 */
[----:B------:R-:W-:-:S03]  /*32e0*/  IMAD.WIDE.U32 R4, R15, 0x4, R4 ;  /* 0x000000040f047825 */ /* 0x000fc600078e0004 */
[----:B------:R-:W3:Y:S04]  /*32f0*/  LDS R13, [R25+-0x4] ;  /* 0xfffffc00190d7984 */ /* 0x000ee80000000800 */
[----:B------:R-:W4:Y:S04]  /*3300*/  LDS R21, [R25] ;  /* 0x0000000019157984 */ /* 0x000f280000000800 */
[----:B------:R-:W0:Y:S04]  /*3310*/  LDS R23, [R25+0x4] ;  /* 0x0000040019177984 */ /* 0x000e280000000800 */
[----:B-1----:R1:W-:Y:S04]  /*3320*/  STG.E desc[UR36][R4.64], R7 ;  /* 0x0000000704007986 */ /* 0x0023e8000c101924 */
[----:B---3--:R1:W-:Y:S04]  /*3330*/  STG.E desc[UR36][R4.64+0x4], R13 ;  /* 0x0000040d04007986 */ /* 0x0083e8000c101924 */
[----:B----4-:R1:W-:Y:S04]  /*3340*/  STG.E desc[UR36][R4.64+0x8], R21 ;  /* 0x0000081504007986 */ /* 0x0103e8000c101924 */
[----:B0-----:R1:W-:Y:S01]  /*3350*/  STG.E desc[UR36][R4.64+0xc], R23 ;  /* 0x00000c1704007986 */ /* 0x0013e2000c101924 */
[----:B------:R-:W-:Y:S05]  /*3360*/  BRA `(.L_x_69) ;  /* 0x0000000000347947 */ /* 0x000fea0003800000 */
.L_x_68:
[----:B------:R-:W-:-:S13]  /*3370*/  ISETP.GE.AND P0, PT, R24, R26, PT ;  /* 0x0000001a1800720c */ /* 0x000fda0003f06270 */
[----:B------:R-:W-:Y:S05]  /*3380*/  @P0 BRA `(.L_x_69) ;  /* 0x00000000002c0947 */ /* 0x000fea0003800000 */
[----:B------:R-:W-:-:S05]  /*3390*/  IMAD.IADD R15, R24, 0x1, R15 ;  /* 0x00000001180f7824 */ /* 0x000fca00078e020f */
[----:B------:R-:W-:-:S05]  /*33a0*/  IADD3 R15, PT, PT, -R15, R23, R20 ;  /* 0x000000170f0f7210 */ /* 0x000fca0007ffe114 */
[----:B------:R-:W-:-:S07]  /*33b0*/  VIADD R15, R15, 0x1 ;  /* 0x000000010f0f7836 */ /* 0x000fce0000000000 */
.L_x_77:
[----:B---3--:R-:W-:Y:S01]  /*33c0*/  LEA R13, R24, R25, 0x2 ;  /* 0x00000019180d7211 */ /* 0x008fe200078e10ff */
[----:B------:R-:W-:-:S04]  /*33d0*/  IMAD.WIDE.U32 R6, R23, 0x4, R4 ;  /* 0x0000000417067825 */ /* 0x000fc800078e0004 */
[----:B------:R-:W-:Y:S01]  /*33e0*/  VIADD R23, R23, 0x1 ;  /* 0x0000000117177836 */ /* 0x000fe20000000000 */
[----:B------:R-:W1:Y:S01]  /*33f0*/  LDS R13, [R13] ;  /* 0x000000000d0d7984 */ /* 0x000e620000000800 */
[----:B------:R-:W-:-:S03]  /*3400*/  VIADD R24, R24, 0x1 ;  /* 0x0000000118187836 */ /* 0x000fc60000000000 */
[----:B------:R-:W-:Y:S01]  /*3410*/  ISETP.NE.AND P0, PT, R23, R15, PT ;  /* 0x0000000f1700720c */ /* 0x000fe20003f05270 */
[----:B-1----:R3:W-:-:S12]  /*3420*/  STG.E desc[UR36][R6.64], R13 ;  /* 0x0000000d06007986 */ /* 0x0027d8000c101924 */
[----:B------:R-:W-:Y:S05]  /*3430*/  @P0 BRA `(.L_x_77) ;  /* 0xfffffffc00e00947 */ /* 0x000fea000383ffff */
.L_x_69:
[----:B------:R-:W-:Y:S05]  /*3440*/  BSYNC.RECONVERGENT B0 ;  /* 0x0000000000007941 */ /* 0x000fea0003800200 */
.L_x_67:
[----:B------:R-:W-:Y:S01]  /*3450*/  BAR.SYNC.DEFER_BLOCKING 0x0 ;  /* 0x0000000000007b1d */ /* 0x000fe20000010000 */
[----:B------:R-:W-:-:S05]  /*3460*/  ISETP.NE.AND P0, PT, R19, RZ, PT ;  /* 0x000000ff1300720c */ /* 0x000fca0003f05270 */
[----:B------:R-:W-:Y:S08]  /*3470*/  BSSY.RECONVERGENT B0, `(.L_x_78) ;  /* 0x0000012000007945 */ /* 0x000ff00003800200 */
[----:B------:R-:W-:Y:S05]  /*3480*/  @P0 BRA `(.L_x_79) ;  /* 0x0000000000400947 */ /* 0x000fea0003800000 */
        /* <DEDUP_REMOVED lines=8> */
[----:B------:R-:W-:Y:S01]  /*3510*/  CCTL.IVALL ;  /* 0x00000000ff00798f */ /* 0x000fe20002000000 */
[----:B------:R-:W0:Y:S01]  /*3520*/  LDCU.64 UR4, c[0x0][0x398] ;  /* 0x00007300ff0477ac */ /* 0x000e220008000a00 */
[----:B-1-34-:R-:W-:Y:S01]  /*3530*/  HFMA2 R7, -RZ, RZ, 0, 5.9604644775390625e-08 ;  /* 0x00000001ff077431 */ /* 0x01afe200000001ff */
[----:B0-----:R-:W-:-:S04]  /*3540*/  UIADD3 UR4, UP0, UPT, UR4, 0x4, URZ ;  /* 0x0000000404047890 */ /* 0x001fc8000ff1e0ff */
[----:B------:R-:W-:Y:S02]  /*3550*/  UIADD3.X UR5, UPT, UPT, URZ, UR5, URZ, UP0, !UPT ;  /* 0x00000005ff057290 */ /* 0x000fe400087fe4ff */
[----:B------:R-:W-:-:S04]  /*3560*/  IMAD.U32 R4, RZ, RZ, UR4 ;  /* 0x00000004ff047e24 */ /* 0x000fc8000f8e00ff */
[----:B------:R-:W-:-:S05]  /*3570*/  IMAD.U32 R5, RZ, RZ, UR5 ;  /* 0x00000005ff057e24 */ /* 0x000fca000f8e00ff */
[----:B------:R0:W5:Y:S02]  /*3580*/  ATOMG.E.ADD.STRONG.GPU PT, RZ, desc[UR36][R4.64], R7 ;  /* 0x8000000704ff79a8 */ /* 0x00016400081ef124 */
.L_x_79:
[----:B------:R-:W-:Y:S05]  /*3590*/  BSYNC.RECONVERGENT B0 ;  /* 0x0000000000007941 */ /* 0x000fea0003800200 */
.L_x_78:
[----:B------:R-:W2:Y:S01]  /*35a0*/  LDCU.64 UR4, c[0x0][0x398] ;  /* 0x00007300ff0477ac */ /* 0x000ea20008000a00 */
[----:B------:R-:W-:Y:S01]  /*35b0*/  BSSY B0, `(.L_x_80) ;  /* 0x000000b000007945 */ /* 0x000fe20003800000 */
[----:B-1-3--:R-:W-:Y:S02]  /*35c0*/  VIADD R13, R11, 0x1 ;  /* 0x000000010b0d7836 */ /* 0x00afe40000000000 */
[----:B------:R-:W-:Y:S01]  /*35d0*/  IMAD R11, R0, R11, R0 ;  /* 0x0000000b000b7224 */ /* 0x000fe200078e0200 */
[----:B--2---:R-:W-:-:S04]  /*35e0*/  UIADD3 UR4, UP0, UPT, UR4, 0x4, URZ ;  /* 0x0000000404047890 */ /* 0x004fc8000ff1e0ff */
[----:B------:R-:W-:Y:S02]  /*35f0*/  UIADD3.X UR5, UPT, UPT, URZ, UR5, URZ, UP0, !UPT ;  /* 0x00000005ff057290 */ /* 0x000fe400087fe4ff */
[----:B0-----:R-:W-:-:S04]  /*3600*/  IMAD.U32 R4, RZ, RZ, UR4 ;  /* 0x00000004ff047e24 */ /* 0x001fc8000f8e00ff */
[----:B------:R-:W-:-:S07]  /*3610*/  IMAD.U32 R5, RZ, RZ, UR5 ;  /* 0x00000005ff057e24 */ /* 0x000fce000f8e00ff */
.L_x_81:
[----:B------:R-:W-:Y:S05]  /*3620*/  YIELD ;  /* 0x0000000000007946 */ /* 0x000fea0003800000 */
[----:B----4-:R-:W2:Y:S02]  /*3630*/  ATOMG.E.OR.STRONG.GPU PT, R6, desc[UR36][R4.64], RZ ;  /* 0x800000ff040679a8 */ /* 0x010ea4000b1ef124 */
[----:B--2---:R-:W-:-:S13]  /*3640*/  ISETP.GE.U32.AND P1, PT, R6, R11, PT ;  /* 0x0000000b0600720c */ /* 0x004fda0003f26070 */
[----:B------:R-:W-:Y:S05]  /*3650*/  @!P1 BRA `(.L_x_81) ;  /* 0xfffffffc00f09947 */ /* 0x000fea000383ffff */
[----:B------:R-:W-:Y:S05]  /*3660*/  BSYNC B0 ;  /* 0x0000000000007941 */ /* 0x000fea0003800000 */
.L_x_80:
[----:B------:R-:W0:Y:S01]  /*3670*/  LDC R15, c[0x0][0x390] ;  /* 0x0000e400ff0f7b82 */ /* 0x000e220000000800 */
[----:B------:R-:W-:Y:S01]  /*3680*/  IMAD.SHL.U32 R6, R18, 0x4, RZ ;  /* 0x0000000412067824 */ /* 0x000fe200078e00ff */
[----:B------:R-:W-:Y:S04]  /*3690*/  BSSY B0, `(.L_x_82) ;  /* 0x000001d000007945 */ /* 0x000fe80003800000 */
[----:B0-----:R-:W-:-:S13]  /*36a0*/  ISETP.GT.U32.AND P1, PT, R6, R15, PT ;  /* 0x0000000f0600720c */ /* 0x001fda0003f24070 */
[----:B------:R-:W-:Y:S05]  /*36b0*/  @P1 BRA `(.L_x_83) ;  /* 0x0000000000681947 */ /* 0x000fea0003800000 */
[----:B------:R-:W-:-:S09]  /*36c0*/  ULEA UR4, UR11, UR6, 0x18 ;  /* 0x000000060b047291 */ /* 0x000fd2000f8ec0ff */
[----:B------:R-:W0:Y:S02]  /*36d0*/  LDS R6, [UR4+0x40] ;  /* 0x00004004ff067984 */ /* 0x000e240008000800 */
[----:B0-----:R-:W-:-:S13]  /*36e0*/  ISETP.GE.U32.AND P1, PT, R19, R6, PT ;  /* 0x000000061300720c */ /* 0x001fda0003f26070 */
[----:B------:R-:W-:Y:S05]  /*36f0*/  @P1 BRA `(.L_x_84) ;  /* 0x0000000000081947 */ /* 0x000fea0003800000 */
[----:B------:R-:W2:Y:S04]  /*3700*/  LDG.E R7, desc[UR36][R2.64] ;  /* 0x0000002402077981 */ /* 0x000ea8000c1e1900 */
[----:B--2---:R0:W-:Y:S02]  /*3710*/  STG.E desc[UR36][R16.64], R7 ;  /* 0x0000000710007986 */ /* 0x0041e4000c101924 */
.L_x_84:
[----:B------:R-:W-:Y:S05]  /*3720*/  WARPSYNC.ALL ;  /* 0x0000000000007948 */ /* 0x000fea0003800000 */
[----:B------:R-:W-:Y:S06]  /*3730*/  BAR.SYNC.DEFER_BLOCKING 0x0 ;  /* 0x0000000000007b1d */ /* 0x000fec0000010000 */
[----:B------:R-:W-:Y:S04]  /*3740*/  BSSY.RECONVERGENT B1, `(.L_x_85) ;  /* 0x000000d000017945 */ /* 0x000fe80003800200 */
[----:B------:R-:W-:Y:S05]  /*3750*/  @P0 BRA `(.L_x_86) ;  /* 0x00000000002c0947 */ /* 0x000fea0003800000 */
[----:B0-----:R-:W-:Y:S01]  /*3760*/  MOV R7, 0x1 ;  /* 0x0000000100077802 */ /* 0x001fe20000000f00 */
        /* <DEDUP_REMOVED lines=8> */
[----:B------:R-:W-:Y:S04]  /*37f0*/  CCTL.IVALL ;  /* 0x00000000ff00798f */ /* 0x000fe80002000000 */
[----:B------:R1:W5:Y:S02]  /*3800*/  ATOMG.E.ADD.STRONG.GPU PT, RZ, desc[UR36][R4.64+0x4], R7 ;  /* 0x8000040704ff79a8 */ /* 0x00036400081ef124 */
.L_x_86:
[----:B------:R-:W-:Y:S05]  /*3810*/  BSYNC.RECONVERGENT B1 ;  /* 0x0000000000017941 */ /* 0x000fea0003800200 */
.L_x_85:
[----:B------:R-:W-:Y:S05]  /*3820*/  YIELD ;  /* 0x0000000000007946 */ /* 0x000fea0003800000 */
[----:B------:R-:W2:Y:S02]  /*3830*/  ATOMG.E.OR.STRONG.GPU PT, R6, desc[UR36][R4.64+0x4], RZ ;  /* 0x800004ff040679a8 */ /* 0x000ea4000b1ef124 */
[----:B--2---:R-:W-:-:S13]  /*3840*/  ISETP.GE.U32.AND P0, PT, R6, R11, PT ;  /* 0x0000000b0600720c */ /* 0x004fda0003f06070 */
[----:B------:R-:W-:Y:S05]  /*3850*/  @!P0 BRA `(.L_x_85) ;  /* 0xfffffffc00f08947 */ /* 0x000fea000383ffff */
.L_x_83:
[----:B------:R-:W-:Y:S05]  /*3860*/  BSYNC B0 ;  /* 0x0000000000007941 */ /* 0x000fea0003800000 */
.L_x_82:
[----:B------:R-:W-:Y:S02]  /*3870*/  IMAD.SHL.U32 R8, R8, 0x2, RZ ;  /* 0x0000000208087824 */ /* 0x000fe400078e00ff */
[----:B------:R-:W-:Y:S02]  /*3880*/  IMAD.MOV.U32 R11, RZ, RZ, R13 ;  /* 0x000000ffff0b7224 */ /* 0x000fe400078e000d */
[----:B------:R-:W-:Y:S01]  /*3890*/  IMAD.MOV.U32 R18, RZ, RZ, R14 ;  /* 0x000000ffff127224 */ /* 0x000fe200078e000e */
[----:B------:R-:W-:-:S13]  /*38a0*/  ISETP.GT.U32.AND P0, PT, R8, R15, PT ;  /* 0x0000000f0800720c */ /* 0x000fda0003f04070 */
[----:B------:R-:W-:Y:S05]  /*38b0*/  @!P0 BRA `(.L_x_87) ;  /* 0xffffffe000148947 */ /* 0x000fea000383ffff */
[----:B------:R-:W-:Y:S05]  /*38c0*/  EXIT ;  /* 0x000000000000794d */ /* 0x000fea0003800000 */
.L_x_88:
[----:B------:R-:W-:-:S00]  /*38d0*/  BRA `(.L_x_88) ;  /* 0xfffffffc00fc7947 */ /* 0x000fc0000383ffff */
[----:B------:R-:W-:-:S00]  /*38e0*/  NOP ;  /* 0x0000000000007918 */ /* 0x000fc00000000000 */
        /* <DEDUP_REMOVED lines=9> */
.L_x_89:


//--------------------- .nv.shared._Z15MergeSortKernelPiS_jS_ --------------------------
	.section	.nv.shared._Z15MergeSortKernelPiS_jS_,"aw",@nobits
	.sectionflags	@""
	.align	4
.nv.shared._Z15MergeSortKernelPiS_jS_:
	.zero		1092


//--------------------- .nv.shared.reserved.0     --------------------------
	.section	.nv.shared.reserved.0,"aw",@nobits
	.weak		__nv_reservedSMEM_offset_0_alias
	.size		__nv_reservedSMEM_offset_0_alias, 0, 64
	.other		__nv_reservedSMEM_offset_0_alias,@"STO_CUDA_RESERVED_SHARED STV_DEFAULT"
__nv_reservedSMEM_offset_0_alias:
	.zero		0
	.zero		64


//--------------------- .nv.constant0._Z15MergeSortKernelPiS_jS_ --------------------------
	.section	.nv.constant0._Z15MergeSortKernelPiS_jS_,"a",@progbits
	.sectionflags	@""
	.align	4
.nv.constant0._Z15MergeSortKernelPiS_jS_:
	.zero		928


//--------------------- SYMBOLS --------------------------

	.type		.nv.reservedSmem.offset0,@object
	.size		.nv.reservedSmem.offset0,0x4
	.type		.nv.reservedSmem.cap,@object
	.size		.nv.reservedSmem.cap,0x4
	.type		malloc,@function
	.type		free,@function
